//
// Generated by NVIDIA NVVM Compiler
//
// Compiler Build ID: CL-36424714
// Cuda compilation tools, release 13.0, V13.0.88
// Based on NVVM 20.0.0
//

.version 9.0
.target sm_100
.address_size 64

	// .globl	_Z17update_row_kernelPdiiid
.func  (.param .b64 func_retval0) __internal_accurate_pow
(
	.param .b64 __internal_accurate_pow_param_0,
	.param .b64 __internal_accurate_pow_param_1
)
;

.visible .entry _Z17update_row_kernelPdiiid(
	.param .u64 .ptr .align 1 _Z17update_row_kernelPdiiid_param_0,
	.param .u32 _Z17update_row_kernelPdiiid_param_1,
	.param .u32 _Z17update_row_kernelPdiiid_param_2,
	.param .u32 _Z17update_row_kernelPdiiid_param_3,
	.param .f64 _Z17update_row_kernelPdiiid_param_4
)
{
	.reg .pred 	%p<70>;
	.reg .b32 	%r<77>;
	.reg .b64 	%rd<13>;
	.reg .b64 	%fd<73>;

	ld.param.u64 	%rd5, [_Z17update_row_kernelPdiiid_param_0];
	ld.param.u32 	%r8, [_Z17update_row_kernelPdiiid_param_1];
	ld.param.u32 	%r9, [_Z17update_row_kernelPdiiid_param_2];
	ld.param.u32 	%r10, [_Z17update_row_kernelPdiiid_param_3];
	ld.param.f64 	%fd30, [_Z17update_row_kernelPdiiid_param_4];
	mov.u32 	%r11, %ctaid.x;
	mov.u32 	%r12, %ntid.x;
	mov.u32 	%r13, %tid.x;
	mad.lo.s32 	%r1, %r11, %r12, %r13;
	setp.ge.s32 	%p9, %r1, %r8;
	setp.eq.s32 	%p10, %r9, %r1;
	or.pred  	%p11, %p9, %p10;
	@%p11 bra 	$L__BB0_33;
	cvta.to.global.u64 	%rd1, %rd5;
	mul.lo.s32 	%r2, %r9, %r8;
	add.s32 	%r14, %r2, %r10;
	mul.wide.s32 	%rd6, %r14, 8;
	add.s64 	%rd7, %rd1, %rd6;
	ld.global.f64 	%fd1, [%rd7];
	mad.lo.s32 	%r15, %r10, %r8, %r1;
	mul.wide.s32 	%rd8, %r15, 8;
	add.s64 	%rd9, %rd1, %rd8;
	ld.global.f64 	%fd2, [%rd9];
	{
	.reg .b32 %temp; 
	mov.b64 	{%temp, %r3}, %fd1;
	}
	{
	.reg .b32 %temp; 
	mov.b64 	{%temp, %r4}, %fd30;
	}
	shr.u32 	%r16, %r4, 20;
	and.b32  	%r17, %r16, 2047;
	add.s32 	%r18, %r17, -1012;
	mov.b64 	%rd10, %fd30;
	shl.b64 	%rd2, %rd10, %r18;
	setp.eq.s64 	%p5, %rd2, -9223372036854775808;
	abs.f64 	%fd3, %fd1;
	setp.neu.f64 	%p12, %fd1, 0d0000000000000000;
	@%p12 bra 	$L__BB0_3;
	setp.eq.s64 	%p15, %rd2, -9223372036854775808;
	abs.f64 	%fd38, %fd30;
	setp.neu.f64 	%p16, %fd38, 0d3FE0000000000000;
	and.pred  	%p3, %p16, %p15;
	selp.b32 	%r19, %r3, 0, %p3;
	setp.lt.s32 	%p17, %r4, 0;
	or.b32  	%r20, %r19, 2146435072;
	selp.b32 	%r21, %r20, %r19, %p17;
	mov.b32 	%r22, 0;
	mov.b64 	%fd68, {%r22, %r21};
	bra.uni 	$L__BB0_4;
$L__BB0_3:
	{ // callseq 0, 0
	.param .b64 param0;
	st.param.f64 	[param0], %fd3;
	.param .b64 param1;
	st.param.f64 	[param1], %fd30;
	.param .b64 retval0;
	call.uni (retval0), 
	__internal_accurate_pow, 
	(
	param0, 
	param1
	);
	ld.param.f64 	%fd31, [retval0];
	} // callseq 0
	setp.lt.s32 	%p13, %r3, 0;
	cvt.rzi.f64.f64 	%fd33, %fd30;
	setp.neu.f64 	%p14, %fd30, %fd33;
	neg.f64 	%fd34, %fd31;
	selp.f64 	%fd35, %fd34, %fd31, %p5;
	selp.f64 	%fd36, %fd35, %fd31, %p13;
	selp.f64 	%fd37, 0dFFF8000000000000, %fd36, %p13;
	selp.f64 	%fd68, %fd37, %fd36, %p14;
	mov.pred 	%p3, %p5;
$L__BB0_4:
	add.f64 	%fd39, %fd30, %fd1;
	{
	.reg .b32 %temp; 
	mov.b64 	{%temp, %r23}, %fd39;
	}
	and.b32  	%r24, %r23, 2146435072;
	setp.ne.s32 	%p18, %r24, 2146435072;
	@%p18 bra 	$L__BB0_11;
	setp.num.f64 	%p19, %fd1, %fd30;
	@%p19 bra 	$L__BB0_7;
	add.rn.f64 	%fd68, %fd1, %fd30;
	bra.uni 	$L__BB0_11;
$L__BB0_7:
	abs.f64 	%fd40, %fd30;
	setp.neu.f64 	%p20, %fd40, 0d7FF0000000000000;
	@%p20 bra 	$L__BB0_9;
	setp.gt.f64 	%p25, %fd3, 0d3FF0000000000000;
	selp.b32 	%r32, 2146435072, 0, %p25;
	setp.lt.s32 	%p26, %r4, 0;
	xor.b32  	%r33, %r32, 2146435072;
	selp.b32 	%r34, %r33, %r32, %p26;
	setp.eq.f64 	%p27, %fd1, 0dBFF0000000000000;
	selp.b32 	%r35, 1072693248, %r34, %p27;
	mov.b32 	%r36, 0;
	mov.b64 	%fd68, {%r36, %r35};
	bra.uni 	$L__BB0_11;
$L__BB0_9:
	setp.neu.f64 	%p21, %fd3, 0d7FF0000000000000;
	@%p21 bra 	$L__BB0_11;
	setp.lt.s32 	%p22, %r3, 0;
	setp.lt.s32 	%p23, %r4, 0;
	selp.b32 	%r25, 0, 2146435072, %p23;
	and.b32  	%r26, %r4, 2147483647;
	setp.ne.s32 	%p24, %r26, 1071644672;
	or.b32  	%r27, %r25, -2147483648;
	selp.b32 	%r28, %r27, %r25, %p24;
	selp.b32 	%r29, %r28, %r25, %p3;
	selp.b32 	%r30, %r29, %r25, %p22;
	mov.b32 	%r31, 0;
	mov.b64 	%fd68, {%r31, %r30};
$L__BB0_11:
	{
	.reg .b32 %temp; 
	mov.b64 	{%temp, %r5}, %fd2;
	}
	abs.f64 	%fd11, %fd2;
	setp.neu.f64 	%p28, %fd2, 0d0000000000000000;
	@%p28 bra 	$L__BB0_13;
	setp.eq.s64 	%p32, %rd2, -9223372036854775808;
	abs.f64 	%fd48, %fd30;
	setp.neu.f64 	%p33, %fd48, 0d3FE0000000000000;
	and.pred  	%p5, %p33, %p32;
	selp.b32 	%r37, %r5, 0, %p5;
	setp.lt.s32 	%p34, %r4, 0;
	or.b32  	%r38, %r37, 2146435072;
	selp.b32 	%r39, %r38, %r37, %p34;
	mov.b32 	%r40, 0;
	mov.b64 	%fd70, {%r40, %r39};
	bra.uni 	$L__BB0_14;
$L__BB0_13:
	{ // callseq 1, 0
	.param .b64 param0;
	st.param.f64 	[param0], %fd11;
	.param .b64 param1;
	st.param.f64 	[param1], %fd30;
	.param .b64 retval0;
	call.uni (retval0), 
	__internal_accurate_pow, 
	(
	param0, 
	param1
	);
	ld.param.f64 	%fd41, [retval0];
	} // callseq 1
	setp.lt.s32 	%p29, %r5, 0;
	cvt.rzi.f64.f64 	%fd43, %fd30;
	setp.neu.f64 	%p30, %fd30, %fd43;
	neg.f64 	%fd44, %fd41;
	setp.eq.s64 	%p31, %rd2, -9223372036854775808;
	selp.f64 	%fd45, %fd44, %fd41, %p31;
	selp.f64 	%fd46, %fd45, %fd41, %p29;
	selp.f64 	%fd47, 0dFFF8000000000000, %fd46, %p29;
	selp.f64 	%fd70, %fd47, %fd46, %p30;
$L__BB0_14:
	add.f64 	%fd49, %fd30, %fd2;
	{
	.reg .b32 %temp; 
	mov.b64 	{%temp, %r41}, %fd49;
	}
	and.b32  	%r42, %r41, 2146435072;
	setp.ne.s32 	%p35, %r42, 2146435072;
	@%p35 bra 	$L__BB0_21;
	setp.num.f64 	%p36, %fd2, %fd30;
	@%p36 bra 	$L__BB0_17;
	add.rn.f64 	%fd70, %fd2, %fd30;
	bra.uni 	$L__BB0_21;
$L__BB0_17:
	abs.f64 	%fd50, %fd30;
	setp.neu.f64 	%p37, %fd50, 0d7FF0000000000000;
	@%p37 bra 	$L__BB0_19;
	setp.gt.f64 	%p42, %fd11, 0d3FF0000000000000;
	selp.b32 	%r50, 2146435072, 0, %p42;
	setp.lt.s32 	%p43, %r4, 0;
	xor.b32  	%r51, %r50, 2146435072;
	selp.b32 	%r52, %r51, %r50, %p43;
	setp.eq.f64 	%p44, %fd2, 0dBFF0000000000000;
	selp.b32 	%r53, 1072693248, %r52, %p44;
	mov.b32 	%r54, 0;
	mov.b64 	%fd70, {%r54, %r53};
	bra.uni 	$L__BB0_21;
$L__BB0_19:
	setp.neu.f64 	%p38, %fd11, 0d7FF0000000000000;
	@%p38 bra 	$L__BB0_21;
	setp.lt.s32 	%p39, %r5, 0;
	setp.lt.s32 	%p40, %r4, 0;
	selp.b32 	%r43, 0, 2146435072, %p40;
	and.b32  	%r44, %r4, 2147483647;
	setp.ne.s32 	%p41, %r44, 1071644672;
	or.b32  	%r45, %r43, -2147483648;
	selp.b32 	%r46, %r45, %r43, %p41;
	selp.b32 	%r47, %r46, %r43, %p5;
	selp.b32 	%r48, %r47, %r43, %p39;
	mov.b32 	%r49, 0;
	mov.b64 	%fd70, {%r49, %r48};
$L__BB0_21:
	setp.eq.f64 	%p45, %fd30, 0d0000000000000000;
	setp.eq.f64 	%p46, %fd2, 0d3FF0000000000000;
	selp.f64 	%fd51, 0d3FF0000000000000, %fd70, %p46;
	selp.f64 	%fd52, 0d3FF0000000000000, %fd51, %p45;
	setp.eq.f64 	%p47, %fd1, 0d3FF0000000000000;
	selp.f64 	%fd53, 0d3FF0000000000000, %fd68, %p47;
	selp.f64 	%fd54, 0d3FF0000000000000, %fd53, %p45;
	add.f64 	%fd19, %fd54, %fd52;
	rcp.rn.f64 	%fd20, %fd30;
	{
	.reg .b32 %temp; 
	mov.b64 	{%temp, %r6}, %fd19;
	}
	{
	.reg .b32 %temp; 
	mov.b64 	{%temp, %r7}, %fd20;
	}
	shr.u32 	%r55, %r7, 20;
	and.b32  	%r56, %r55, 2047;
	add.s32 	%r57, %r56, -1012;
	mov.b64 	%rd11, %fd20;
	shl.b64 	%rd3, %rd11, %r57;
	setp.eq.s64 	%p8, %rd3, -9223372036854775808;
	abs.f64 	%fd21, %fd19;
	setp.neu.f64 	%p48, %fd19, 0d0000000000000000;
	@%p48 bra 	$L__BB0_23;
	setp.eq.s64 	%p51, %rd3, -9223372036854775808;
	abs.f64 	%fd62, %fd20;
	setp.neu.f64 	%p52, %fd62, 0d3FE0000000000000;
	and.pred  	%p8, %p52, %p51;
	selp.b32 	%r58, %r6, 0, %p8;
	setp.lt.s32 	%p53, %r7, 0;
	or.b32  	%r59, %r58, 2146435072;
	selp.b32 	%r60, %r59, %r58, %p53;
	mov.b32 	%r61, 0;
	mov.b64 	%fd72, {%r61, %r60};
	bra.uni 	$L__BB0_24;
$L__BB0_23:
	{ // callseq 2, 0
	.param .b64 param0;
	st.param.f64 	[param0], %fd21;
	.param .b64 param1;
	st.param.f64 	[param1], %fd20;
	.param .b64 retval0;
	call.uni (retval0), 
	__internal_accurate_pow, 
	(
	param0, 
	param1
	);
	ld.param.f64 	%fd55, [retval0];
	} // callseq 2
	setp.lt.s32 	%p49, %r6, 0;
	cvt.rzi.f64.f64 	%fd57, %fd20;
	setp.neu.f64 	%p50, %fd20, %fd57;
	neg.f64 	%fd58, %fd55;
	selp.f64 	%fd59, %fd58, %fd55, %p8;
	selp.f64 	%fd60, %fd59, %fd55, %p49;
	selp.f64 	%fd61, 0dFFF8000000000000, %fd60, %p49;
	selp.f64 	%fd72, %fd61, %fd60, %p50;
$L__BB0_24:
	add.f64 	%fd63, %fd20, %fd19;
	{
	.reg .b32 %temp; 
	mov.b64 	{%temp, %r62}, %fd63;
	}
	and.b32  	%r63, %r62, 2146435072;
	setp.ne.s32 	%p54, %r63, 2146435072;
	@%p54 bra 	$L__BB0_31;
	setp.num.f64 	%p55, %fd19, %fd20;
	@%p55 bra 	$L__BB0_27;
	add.rn.f64 	%fd72, %fd19, %fd20;
	bra.uni 	$L__BB0_31;
$L__BB0_27:
	abs.f64 	%fd64, %fd20;
	setp.neu.f64 	%p56, %fd64, 0d7FF0000000000000;
	@%p56 bra 	$L__BB0_29;
	setp.gt.f64 	%p61, %fd21, 0d3FF0000000000000;
	selp.b32 	%r71, 2146435072, 0, %p61;
	setp.lt.s32 	%p62, %r7, 0;
	xor.b32  	%r72, %r71, 2146435072;
	selp.b32 	%r73, %r72, %r71, %p62;
	setp.eq.f64 	%p63, %fd19, 0dBFF0000000000000;
	selp.b32 	%r74, 1072693248, %r73, %p63;
	mov.b32 	%r75, 0;
	mov.b64 	%fd72, {%r75, %r74};
	bra.uni 	$L__BB0_31;
$L__BB0_29:
	setp.neu.f64 	%p57, %fd21, 0d7FF0000000000000;
	@%p57 bra 	$L__BB0_31;
	setp.lt.s32 	%p58, %r6, 0;
	setp.lt.s32 	%p59, %r7, 0;
	selp.b32 	%r64, 0, 2146435072, %p59;
	and.b32  	%r65, %r7, 2147483647;
	setp.ne.s32 	%p60, %r65, 1071644672;
	or.b32  	%r66, %r64, -2147483648;
	selp.b32 	%r67, %r66, %r64, %p60;
	selp.b32 	%r68, %r67, %r64, %p8;
	selp.b32 	%r69, %r68, %r64, %p58;
	mov.b32 	%r70, 0;
	mov.b64 	%fd72, {%r70, %r69};
$L__BB0_31:
	setp.eq.f64 	%p64, %fd19, 0d3FF0000000000000;
	setp.eq.f64 	%p65, %fd20, 0d0000000000000000;
	selp.f64 	%fd65, 0d3FF0000000000000, %fd72, %p64;
	selp.f64 	%fd29, 0d3FF0000000000000, %fd65, %p65;
	add.s32 	%r76, %r2, %r1;
	mul.wide.s32 	%rd12, %r76, 8;
	add.s64 	%rd4, %rd1, %rd12;
	ld.global.f64 	%fd66, [%rd4];
	setp.geu.f64 	%p66, %fd29, %fd66;
	@%p66 bra 	$L__BB0_33;
	st.global.f64 	[%rd4], %fd29;
$L__BB0_33:
	ret;

}
.func  (.param .b64 func_retval0) __internal_accurate_pow(
	.param .b64 __internal_accurate_pow_param_0,
	.param .b64 __internal_accurate_pow_param_1
)
{
	.reg .pred 	%p<8>;
	.reg .b32 	%r<49>;
	.reg .b32 	%f<3>;
	.reg .b64 	%fd<109>;

	ld.param.f64 	%fd10, [__internal_accurate_pow_param_0];
	ld.param.f64 	%fd11, [__internal_accurate_pow_param_1];
	{
	.reg .b32 %temp; 
	mov.b64 	{%temp, %r46}, %fd10;
	}
	{
	.reg .b32 %temp; 
	mov.b64 	{%r45, %temp}, %fd10;
	}
	shr.u32 	%r47, %r46, 20;
	setp.gt.u32 	%p1, %r46, 1048575;
	@%p1 bra 	$L__BB1_2;
	mul.f64 	%fd12, %fd10, 0d4350000000000000;
	{
	.reg .b32 %temp; 
	mov.b64 	{%temp, %r46}, %fd12;
	}
	{
	.reg .b32 %temp; 
	mov.b64 	{%r45, %temp}, %fd12;
	}
	shr.u32 	%r16, %r46, 20;
	add.s32 	%r47, %r16, -54;
$L__BB1_2:
	add.s32 	%r48, %r47, -1023;
	and.b32  	%r17, %r46, -2146435073;
	or.b32  	%r18, %r17, 1072693248;
	mov.b64 	%fd107, {%r45, %r18};
	setp.lt.u32 	%p2, %r18, 1073127583;
	@%p2 bra 	$L__BB1_4;
	{
	.reg .b32 %temp; 
	mov.b64 	{%r19, %temp}, %fd107;
	}
	{
	.reg .b32 %temp; 
	mov.b64 	{%temp, %r20}, %fd107;
	}
	add.s32 	%r21, %r20, -1048576;
	mov.b64 	%fd107, {%r19, %r21};
	add.s32 	%r48, %r47, -1022;
$L__BB1_4:
	add.f64 	%fd13, %fd107, 0dBFF0000000000000;
	add.f64 	%fd14, %fd107, 0d3FF0000000000000;
	rcp.approx.ftz.f64 	%fd15, %fd14;
	neg.f64 	%fd16, %fd14;
	fma.rn.f64 	%fd17, %fd16, %fd15, 0d3FF0000000000000;
	fma.rn.f64 	%fd18, %fd17, %fd17, %fd17;
	fma.rn.f64 	%fd19, %fd18, %fd15, %fd15;
	mul.f64 	%fd20, %fd13, %fd19;
	fma.rn.f64 	%fd21, %fd13, %fd19, %fd20;
	mul.f64 	%fd22, %fd21, %fd21;
	fma.rn.f64 	%fd23, %fd22, 0d3EB0F5FF7D2CAFE2, 0d3ED0F5D241AD3B5A;
	fma.rn.f64 	%fd24, %fd23, %fd22, 0d3EF3B20A75488A3F;
	fma.rn.f64 	%fd25, %fd24, %fd22, 0d3F1745CDE4FAECD5;
	fma.rn.f64 	%fd26, %fd25, %fd22, 0d3F3C71C7258A578B;
	fma.rn.f64 	%fd27, %fd26, %fd22, 0d3F6249249242B910;
	fma.rn.f64 	%fd28, %fd27, %fd22, 0d3F89999999999DFB;
	sub.f64 	%fd29, %fd13, %fd21;
	add.f64 	%fd30, %fd29, %fd29;
	neg.f64 	%fd31, %fd21;
	fma.rn.f64 	%fd32, %fd31, %fd13, %fd30;
	mul.f64 	%fd33, %fd19, %fd32;
	fma.rn.f64 	%fd34, %fd22, %fd28, 0d3FB5555555555555;
	mov.f64 	%fd35, 0d3FB5555555555555;
	sub.f64 	%fd36, %fd35, %fd34;
	fma.rn.f64 	%fd37, %fd22, %fd28, %fd36;
	add.f64 	%fd38, %fd37, 0dBC46A4CB00B9E7B0;
	add.f64 	%fd39, %fd34, %fd38;
	sub.f64 	%fd40, %fd34, %fd39;
	add.f64 	%fd41, %fd38, %fd40;
	mul.rn.f64 	%fd42, %fd21, %fd21;
	neg.f64 	%fd43, %fd42;
	fma.rn.f64 	%fd44, %fd21, %fd21, %fd43;
	{
	.reg .b32 %temp; 
	mov.b64 	{%r22, %temp}, %fd33;
	}
	{
	.reg .b32 %temp; 
	mov.b64 	{%temp, %r23}, %fd33;
	}
	add.s32 	%r24, %r23, 1048576;
	mov.b64 	%fd45, {%r22, %r24};
	fma.rn.f64 	%fd46, %fd21, %fd45, %fd44;
	mul.rn.f64 	%fd47, %fd42, %fd21;
	neg.f64 	%fd48, %fd47;
	fma.rn.f64 	%fd49, %fd42, %fd21, %fd48;
	fma.rn.f64 	%fd50, %fd42, %fd33, %fd49;
	fma.rn.f64 	%fd51, %fd46, %fd21, %fd50;
	mul.rn.f64 	%fd52, %fd39, %fd47;
	neg.f64 	%fd53, %fd52;
	fma.rn.f64 	%fd54, %fd39, %fd47, %fd53;
	fma.rn.f64 	%fd55, %fd39, %fd51, %fd54;
	fma.rn.f64 	%fd56, %fd41, %fd47, %fd55;
	add.f64 	%fd57, %fd52, %fd56;
	sub.f64 	%fd58, %fd52, %fd57;
	add.f64 	%fd59, %fd56, %fd58;
	add.f64 	%fd60, %fd21, %fd57;
	sub.f64 	%fd61, %fd21, %fd60;
	add.f64 	%fd62, %fd57, %fd61;
	add.f64 	%fd63, %fd59, %fd62;
	add.f64 	%fd64, %fd33, %fd63;
	add.f64 	%fd65, %fd60, %fd64;
	sub.f64 	%fd66, %fd60, %fd65;
	add.f64 	%fd67, %fd64, %fd66;
	xor.b32  	%r25, %r48, -2147483648;
	mov.b32 	%r26, 1127219200;
	mov.b64 	%fd68, {%r25, %r26};
	mov.b32 	%r27, -2147483648;
	mov.b64 	%fd69, {%r27, %r26};
	sub.f64 	%fd70, %fd68, %fd69;
	fma.rn.f64 	%fd71, %fd70, 0d3FE62E42FEFA39EF, %fd65;
	fma.rn.f64 	%fd72, %fd70, 0dBFE62E42FEFA39EF, %fd71;
	sub.f64 	%fd73, %fd72, %fd65;
	sub.f64 	%fd74, %fd67, %fd73;
	fma.rn.f64 	%fd75, %fd70, 0d3C7ABC9E3B39803F, %fd74;
	add.f64 	%fd76, %fd71, %fd75;
	sub.f64 	%fd77, %fd71, %fd76;
	add.f64 	%fd78, %fd75, %fd77;
	{
	.reg .b32 %temp; 
	mov.b64 	{%temp, %r28}, %fd11;
	}
	{
	.reg .b32 %temp; 
	mov.b64 	{%r29, %temp}, %fd11;
	}
	shl.b32 	%r30, %r28, 1;
	setp.gt.u32 	%p3, %r30, -33554433;
	and.b32  	%r31, %r28, -15728641;
	selp.b32 	%r32, %r31, %r28, %p3;
	mov.b64 	%fd79, {%r29, %r32};
	mul.rn.f64 	%fd80, %fd76, %fd79;
	neg.f64 	%fd81, %fd80;
	fma.rn.f64 	%fd82, %fd76, %fd79, %fd81;
	fma.rn.f64 	%fd83, %fd78, %fd79, %fd82;
	add.f64 	%fd4, %fd80, %fd83;
	sub.f64 	%fd84, %fd80, %fd4;
	add.f64 	%fd5, %fd83, %fd84;
	fma.rn.f64 	%fd85, %fd4, 0d3FF71547652B82FE, 0d4338000000000000;
	{
	.reg .b32 %temp; 
	mov.b64 	{%r13, %temp}, %fd85;
	}
	mov.f64 	%fd86, 0dC338000000000000;
	add.rn.f64 	%fd87, %fd85, %fd86;
	fma.rn.f64 	%fd88, %fd87, 0dBFE62E42FEFA39EF, %fd4;
	fma.rn.f64 	%fd89, %fd87, 0dBC7ABC9E3B39803F, %fd88;
	fma.rn.f64 	%fd90, %fd89, 0d3E5ADE1569CE2BDF, 0d3E928AF3FCA213EA;
	fma.rn.f64 	%fd91, %fd90, %fd89, 0d3EC71DEE62401315;
	fma.rn.f64 	%fd92, %fd91, %fd89, 0d3EFA01997C89EB71;
	fma.rn.f64 	%fd93, %fd92, %fd89, 0d3F2A01A014761F65;
	fma.rn.f64 	%fd94, %fd93, %fd89, 0d3F56C16C1852B7AF;
	fma.rn.f64 	%fd95, %fd94, %fd89, 0d3F81111111122322;
	fma.rn.f64 	%fd96, %fd95, %fd89, 0d3FA55555555502A1;
	fma.rn.f64 	%fd97, %fd96, %fd89, 0d3FC5555555555511;
	fma.rn.f64 	%fd98, %fd97, %fd89, 0d3FE000000000000B;
	fma.rn.f64 	%fd99, %fd98, %fd89, 0d3FF0000000000000;
	fma.rn.f64 	%fd100, %fd99, %fd89, 0d3FF0000000000000;
	{
	.reg .b32 %temp; 
	mov.b64 	{%r14, %temp}, %fd100;
	}
	{
	.reg .b32 %temp; 
	mov.b64 	{%temp, %r15}, %fd100;
	}
	shl.b32 	%r33, %r13, 20;
	add.s32 	%r34, %r33, %r15;
	mov.b64 	%fd108, {%r14, %r34};
	{
	.reg .b32 %temp; 
	mov.b64 	{%temp, %r35}, %fd4;
	}
	mov.b32 	%f2, %r35;
	abs.f32 	%f1, %f2;
	setp.lt.f32 	%p4, %f1, 0f4086232B;
	@%p4 bra 	$L__BB1_7;
	setp.lt.f64 	%p5, %fd4, 0d0000000000000000;
	add.f64 	%fd101, %fd4, 0d7FF0000000000000;
	selp.f64 	%fd108, 0d0000000000000000, %fd101, %p5;
	setp.geu.f32 	%p6, %f1, 0f40874800;
	@%p6 bra 	$L__BB1_7;
	shr.u32 	%r36, %r13, 31;
	add.s32 	%r37, %r13, %r36;
	shr.s32 	%r38, %r37, 1;
	shl.b32 	%r39, %r38, 20;
	add.s32 	%r40, %r15, %r39;
	mov.b64 	%fd102, {%r14, %r40};
	sub.s32 	%r41, %r13, %r38;
	shl.b32 	%r42, %r41, 20;
	add.s32 	%r43, %r42, 1072693248;
	mov.b32 	%r44, 0;
	mov.b64 	%fd103, {%r44, %r43};
	mul.f64 	%fd108, %fd103, %fd102;
$L__BB1_7:
	abs.f64 	%fd104, %fd108;
	setp.eq.f64 	%p7, %fd104, 0d7FF0000000000000;
	fma.rn.f64 	%fd105, %fd108, %fd5, %fd108;
	selp.f64 	%fd106, %fd108, %fd105, %p7;
	st.param.f64 	[func_retval0], %fd106;
	ret;

}


// ===== COMPILED SASS (sm_100) =====

	.target	sm_100

	.elftype	@"ET_EXEC"


//--------------------- .note.nv.tkinfo           --------------------------
	.section	.note.nv.tkinfo,"",@"SHT_NOTE"
	.sectionflags	@"SHF_NOTE_NV_TKINFO"
	.tkinfo
        /*0018*/ 	.word	0x00000002
        /*0030*/ 	.string	""
        /*0030*/ 	.string	"ptxas"
        /*0030*/ 	.string	"Cuda compilation tools, release 13.0, V13.0.88"
        /*0030*/ 	.string	"Build cuda_13.0.r13.0/compiler.36424714_0"
        /*0030*/ 	.string	"-arch sm_100 -m 64 "



//--------------------- .note.nv.cuinfo           --------------------------
	.section	.note.nv.cuinfo,"",@"SHT_NOTE"
	.sectionflags	@"SHF_NOTE_NV_CUINFO"
        /*0018*/ 	.short	0x0002
        /*001a*/ 	.short	0x0064
        /*001c*/ 	.short	0x0082
	.zero		2


//--------------------- .nv.info                  --------------------------
	.section	.nv.info,"",@"SHT_CUDA_INFO"
	.align	4


	//----- nvinfo : EIATTR_REGCOUNT
	.align		4
        /*0000*/ 	.byte	0x04, 0x2f
        /*0002*/ 	.short	(.L_1 - .L_0)
	.align		4
.L_0:
        /*0004*/ 	.word	index@(_Z17update_row_kernelPdiiid)
        /*0008*/ 	.word	0x00000020


	//----- nvinfo : EIATTR_FRAME_SIZE
	.align		4
.L_1:
        /*000c*/ 	.byte	0x04, 0x11
        /*000e*/ 	.short	(.L_3 - .L_2)
	.align		4
.L_2:
        /*0010*/ 	.word	index@($_Z17update_row_kernelPdiiid$__internal_accurate_pow)
        /*0014*/ 	.word	0x00000000


	//----- nvinfo : EIATTR_FRAME_SIZE
	.align		4
.L_3:
        /*0018*/ 	.byte	0x04, 0x11
        /*001a*/ 	.short	(.L_5 - .L_4)
	.align		4
.L_4:
        /*001c*/ 	.word	index@($__internal_0_$__cuda_sm20_dblrcp_rn_slowpath_v3)
        /*0020*/ 	.word	0x00000000


	//----- nvinfo : EIATTR_FRAME_SIZE
	.align		4
.L_5:
        /*0024*/ 	.byte	0x04, 0x11
        /*0026*/ 	.short	(.L_7 - .L_6)
	.align		4
.L_6:
        /*0028*/ 	.word	index@(_Z17update_row_kernelPdiiid)
        /*002c*/ 	.word	0x00000000


	//----- nvinfo : EIATTR_MIN_STACK_SIZE
	.align		4
.L_7:
        /*0030*/ 	.byte	0x04, 0x12
        /*0032*/ 	.short	(.L_9 - .L_8)
	.align		4
.L_8:
        /*0034*/ 	.word	index@(_Z17update_row_kernelPdiiid)
        /*0038*/ 	.word	0x00000000
.L_9:


//--------------------- .nv.compat                --------------------------
	.section	.nv.compat,"",@"SHT_CUDA_COMPAT_INFO"
	.align	4
        /*0000*/ 	.byte	0x02, 0x09, 0x00, 0x00, 0x02, 0x02, 0x01, 0x00, 0x02, 0x05, 0x05, 0x00, 0x03, 0x07, 0x01, 0x01
        /*0010*/ 	.byte	0x02, 0x03, 0x00, 0x00, 0x02, 0x06, 0x01, 0x00, 0x04, 0x0b, 0x08, 0x00, 0x01, 0x00, 0x00, 0x00
        /*0020*/ 	.byte	0x00, 0x00, 0x00, 0x00


//--------------------- .nv.info._Z17update_row_kernelPdiiid --------------------------
	.section	.nv.info._Z17update_row_kernelPdiiid,"",@"SHT_CUDA_INFO"
	.sectionflags	@""
	.align	4


	//----- nvinfo : EIATTR_CUDA_API_VERSION
	.align		4
        /*0000*/ 	.byte	0x04, 0x37
        /*0002*/ 	.short	(.L_11 - .L_10)
.L_10:
        /*0004*/ 	.word	0x00000082


	//----- nvinfo : EIATTR_KPARAM_INFO
	.align		4
.L_11:
        /*0008*/ 	.byte	0x04, 0x17
        /*000a*/ 	.short	(.L_13 - .L_12)
.L_12:
        /*000c*/ 	.word	0x00000000
        /*0010*/ 	.short	0x0004
        /*0012*/ 	.short	0x0018
        /*0014*/ 	.byte	0x00, 0xf0, 0x21, 0x00


	//----- nvinfo : EIATTR_KPARAM_INFO
	.align		4
.L_13:
        /*0018*/ 	.byte	0x04, 0x17
        /*001a*/ 	.short	(.L_15 - .L_14)
.L_14:
        /*001c*/ 	.word	0x00000000
        /*0020*/ 	.short	0x0003
        /*0022*/ 	.short	0x0010
        /*0024*/ 	.byte	0x00, 0xf0, 0x11, 0x00


	//----- nvinfo : EIATTR_KPARAM_INFO
	.align		4
.L_15:
        /*0028*/ 	.byte	0x04, 0x17
        /*002a*/ 	.short	(.L_17 - .L_16)
.L_16:
        /*002c*/ 	.word	0x00000000
        /*0030*/ 	.short	0x0002
        /*0032*/ 	.short	0x000c
        /*0034*/ 	.byte	0x00, 0xf0, 0x11, 0x00


	//----- nvinfo : EIATTR_KPARAM_INFO
	.align		4
.L_17:
        /*0038*/ 	.byte	0x04, 0x17
        /*003a*/ 	.short	(.L_19 - .L_18)
.L_18:
        /*003c*/ 	.word	0x00000000
        /*0040*/ 	.short	0x0001
        /*0042*/ 	.short	0x0008
        /*0044*/ 	.byte	0x00, 0xf0, 0x11, 0x00


	//----- nvinfo : EIATTR_KPARAM_INFO
	.align		4
.L_19:
        /*0048*/ 	.byte	0x04, 0x17
        /*004a*/ 	.short	(.L_21 - .L_20)
.L_20:
        /*004c*/ 	.word	0x00000000
        /*0050*/ 	.short	0x0000
        /*0052*/ 	.short	0x0000
        /*0054*/ 	.byte	0x00, 0xf5, 0x21, 0x00


	//----- nvinfo : EIATTR_SPARSE_MMA_MASK
	.align		4
.L_21:
        /*0058*/ 	.byte	0x03, 0x50
        /*005a*/ 	.short	0x0000


	//----- nvinfo : EIATTR_MAXREG_COUNT
	.align		4
        /*005c*/ 	.byte	0x03, 0x1b
        /*005e*/ 	.short	0x00ff


	//----- nvinfo : EIATTR_MERCURY_ISA_VERSION
	.align		4
        /*0060*/ 	.byte	0x03, 0x5f
        /*0062*/ 	.short	0x0101


	//----- nvinfo : EIATTR_VRC_CTA_INIT_COUNT
	.align		4
        /*0064*/ 	.byte	0x02, 0x4a
	.zero		1
	.zero		1


	//----- nvinfo : EIATTR_EXIT_INSTR_OFFSETS
	.align		4
        /*0068*/ 	.byte	0x04, 0x1c
        /*006a*/ 	.short	(.L_23 - .L_22)


	//   ....[0]....
.L_22:
        /*006c*/ 	.word	0x00000080


	//   ....[1]....
        /*0070*/ 	.word	0x00001090


	//   ....[2]....
        /*0074*/ 	.word	0x000010b0


	//----- nvinfo : EIATTR_CRS_STACK_SIZE
	.align		4
.L_23:
        /*0078*/ 	.byte	0x04, 0x1e
        /*007a*/ 	.short	(.L_25 - .L_24)
.L_24:
        /*007c*/ 	.word	0x00000000


	//----- nvinfo : EIATTR_CBANK_PARAM_SIZE
	.align		4
.L_25:
        /*0080*/ 	.byte	0x03, 0x19
        /*0082*/ 	.short	0x0020


	//----- nvinfo : EIATTR_PARAM_CBANK
	.align		4
        /*0084*/ 	.byte	0x04, 0x0a
        /*0086*/ 	.short	(.L_27 - .L_26)
	.align		4
.L_26:
        /*0088*/ 	.word	index@(.nv.constant0._Z17update_row_kernelPdiiid)
        /*008c*/ 	.short	0x0380
        /*008e*/ 	.short	0x0020


	//----- nvinfo : EIATTR_SW_WAR
	.align		4
.L_27:
        /*0090*/ 	.byte	0x04, 0x36
        /*0092*/ 	.short	(.L_29 - .L_28)
.L_28:
        /*0094*/ 	.word	0x00000008
.L_29:


//--------------------- .nv.callgraph             --------------------------
	.section	.nv.callgraph,"",@"SHT_CUDA_CALLGRAPH"
	.align	4
	.sectionentsize	8
	.align		4
        /*0000*/ 	.word	0x00000000
	.align		4
        /*0004*/ 	.word	0xffffffff
	.align		4
        /*0008*/ 	.word	0x00000000
	.align		4
        /*000c*/ 	.word	0xfffffffe
	.align		4
        /*0010*/ 	.word	0x00000000
	.align		4
        /*0014*/ 	.word	0xfffffffd
	.align		4
        /*0018*/ 	.word	0x00000000
	.align		4
        /*001c*/ 	.word	0xfffffffc


//--------------------- .text._Z17update_row_kernelPdiiid --------------------------
	.section	.text._Z17update_row_kernelPdiiid,"ax",@progbits
	.align	128
        .global         _Z17update_row_kernelPdiiid
        .type           _Z17update_row_kernelPdiiid,@function
        .size           _Z17update_row_kernelPdiiid,(.L_x_25 - _Z17update_row_kernelPdiiid)
        .other          _Z17update_row_kernelPdiiid,@"STO_CUDA_ENTRY STV_DEFAULT"
_Z17update_row_kernelPdiiid:
.text._Z17update_row_kernelPdiiid:
[----:B------:R-:W-:Y:S01]  /*0000*/  LDC R1, c[0x0][0x37c] ;  /* 0x0000df00ff017b82 */ /* 0x000fe20000000800 */
[----:B------:R-:W0:Y:S07]  /*0010*/  S2R R0, SR_TID.X ;  /* 0x0000000000007919 */ /* 0x000e2e0000002100 */
[----:B------:R-:W0:Y:S08]  /*0020*/  S2UR UR4, SR_CTAID.X ;  /* 0x00000000000479c3 */ /* 0x000e300000002500 */
[----:B------:R-:W0:Y:S08]  /*0030*/  LDC R3, c[0x0][0x360] ;  /* 0x0000d800ff037b82 */ /* 0x000e300000000800 */
[----:B------:R-:W1:Y:S01]  /*0040*/  LDC.64 R8, c[0x0][0x388] ;  /* 0x0000e200ff087b82 */ /* 0x000e620000000a00 */
[----:B0-----:R-:W-:-:S05]  /*0050*/  IMAD R3, R3, UR4, R0 ;  /* 0x0000000403037c24 */ /* 0x001fca000f8e0200 */
[----:B-1----:R-:W-:-:S04]  /*0060*/  ISETP.NE.AND P0, PT, R3, R9, PT ;  /* 0x000000090300720c */ /* 0x002fc80003f05270 */
[----:B------:R-:W-:-:S13]  /*0070*/  ISETP.GE.OR P0, PT, R3, R8, !P0 ;  /* 0x000000080300720c */ /* 0x000fda0004706670 */
[----:B------:R-:W-:Y:S05]  /*0080*/  @P0 EXIT ;  /* 0x000000000000094d */ /* 0x000fea0003800000 */
[----:B------:R-:W0:Y:S01]  /*0090*/  LDC R0, c[0x0][0x390] ;  /* 0x0000e400ff007b82 */ /* 0x000e220000000800 */
[----:B------:R-:W1:Y:S07]  /*00a0*/  LDCU.64 UR4, c[0x0][0x358] ;  /* 0x00006b00ff0477ac */ /* 0x000e6e0008000a00 */
[----:B------:R-:W2:Y:S08]  /*00b0*/  LDC.64 R4, c[0x0][0x380] ;  /* 0x0000e000ff047b82 */ /* 0x000eb00000000a00 */
[----:B------:R-:W3:Y:S01]  /*00c0*/  LDC.64 R26, c[0x0][0x398] ;  /* 0x0000e600ff1a7b82 */ /* 0x000ee20000000a00 */
[----:B0-----:R-:W-:-:S04]  /*00d0*/  IMAD R7, R9, R8, R0 ;  /* 0x0000000809077224 */ /* 0x001fc800078e0200 */
[----:B--2---:R-:W-:-:S06]  /*00e0*/  IMAD.WIDE R6, R7, 0x8, R4 ;  /* 0x0000000807067825 */ /* 0x004fcc00078e0204 */
[----:B-1----:R-:W2:Y:S01]  /*00f0*/  LDG.E.64 R6, desc[UR4][R6.64] ;  /* 0x0000000406067981 */ /* 0x002ea2000c1e1b00 */
[----:B------:R-:W-:-:S04]  /*0100*/  IMAD R9, R8, R0, R3 ;  /* 0x0000000008097224 */ /* 0x000fc800078e0203 */
[----:B------:R-:W-:-:S06]  /*0110*/  IMAD.WIDE R4, R9, 0x8, R4 ;  /* 0x0000000809047825 */ /* 0x000fcc00078e0204 */
[----:B------:R-:W5:Y:S01]  /*0120*/  LDG.E.64 R4, desc[UR4][R4.64] ;  /* 0x0000000404047981 */ /* 0x000f62000c1e1b00 */
[----:B---3--:R-:W-:-:S04]  /*0130*/  SHF.R.U32.HI R0, RZ, 0x14, R27 ;  /* 0x00000014ff007819 */ /* 0x008fc8000001161b */
[----:B------:R-:W-:-:S05]  /*0140*/  LOP3.LUT R0, R0, 0x7ff, RZ, 0xc0, !PT ;  /* 0x000007ff00007812 */ /* 0x000fca00078ec0ff */
[----:B------:R-:W-:-:S05]  /*0150*/  VIADD R9, R0, 0xfffffc0c ;  /* 0xfffffc0c00097836 */ /* 0x000fca0000000000 */
[CC--:B------:R-:W-:Y:S02]  /*0160*/  SHF.L.U32 R2, R26.reuse, R9.reuse, RZ ;  /* 0x000000091a027219 */ /* 0x0c0fe400000006ff */
[----:B------:R-:W-:Y:S02]  /*0170*/  SHF.L.U64.HI R26, R26, R9, R27 ;  /* 0x000000091a1a7219 */ /* 0x000fe4000001021b */
[----:B------:R-:W-:-:S04]  /*0180*/  ISETP.NE.U32.AND P1, PT, R2, RZ, PT ;  /* 0x000000ff0200720c */ /* 0x000fc80003f25070 */
[----:B------:R-:W-:-:S04]  /*0190*/  ISETP.NE.AND.EX P1, PT, R26, -0x80000000, PT, P1 ;  /* 0x800000001a00780c */ /* 0x000fc80003f25310 */
[----:B------:R-:W-:Y:S01]  /*01a0*/  PLOP3.LUT P0, PT, P1, PT, PT, 0x8, 0x80 ;  /* 0x000000000080781c */ /* 0x000fe20000f0e170 */
[----:B--2---:R-:W-:-:S14]  /*01b0*/  DSETP.NEU.AND P2, PT, R6, RZ, PT ;  /* 0x000000ff0600722a */ /* 0x004fdc0003f4d000 */
[----:B------:R-:W-:Y:S05]  /*01c0*/  @P2 BRA `(.L_x_0) ;  /* 0x0000000000242947 */ /* 0x000fea0003800000 */
[----:B------:R-:W0:Y:S01]  /*01d0*/  LDCU.64 UR6, c[0x0][0x398] ;  /* 0x00007300ff0677ac */ /* 0x000e220008000a00 */
[----:B------:R-:W-:Y:S01]  /*01e0*/  ISETP.GE.AND P2, PT, R27, RZ, PT ;  /* 0x000000ff1b00720c */ /* 0x000fe20003f46270 */
[----:B------:R-:W-:Y:S02]  /*01f0*/  IMAD.MOV.U32 R8, RZ, RZ, RZ ;  /* 0x000000ffff087224 */ /* 0x000fe400078e00ff */
[----:B0-----:R-:W-:Y:S02]  /*0200*/  IMAD.U32 R10, RZ, RZ, UR6 ;  /* 0x00000006ff0a7e24 */ /* 0x001fe4000f8e00ff */
[----:B------:R-:W-:-:S06]  /*0210*/  IMAD.U32 R11, RZ, RZ, UR7 ;  /* 0x00000007ff0b7e24 */ /* 0x000fcc000f8e00ff */
[----:B------:R-:W-:-:S06]  /*0220*/  DSETP.NEU.AND P1, PT, |R10|, 0.5, !P1 ;  /* 0x3fe000000a00742a */ /* 0x000fcc0004f2d200 */
[----:B------:R-:W-:-:S04]  /*0230*/  SEL R9, R7, RZ, P1 ;  /* 0x000000ff07097207 */ /* 0x000fc80000800000 */
[----:B------:R-:W-:Y:S01]  /*0240*/  @!P2 LOP3.LUT R9, R9, 0x7ff00000, RZ, 0xfc, !PT ;  /* 0x7ff000000909a812 */ /* 0x000fe200078efcff */
[----:B------:R-:W-:Y:S06]  /*0250*/  BRA `(.L_x_1) ;  /* 0x00000000005c7947 */ /* 0x000fec0003800000 */
.L_x_0:
[----:B------:R-:W0:Y:S01]  /*0260*/  LDCU.64 UR6, c[0x0][0x398] ;  /* 0x00007300ff0677ac */ /* 0x000e220008000a00 */
[----:B------:R-:W-:Y:S01]  /*0270*/  DADD R10, -RZ, |R6| ;  /* 0x00000000ff0a7229 */ /* 0x000fe20000000506 */
[----:B------:R-:W-:Y:S01]  /*0280*/  BSSY.RECONVERGENT B0, `(.L_x_2) ;  /* 0x0000006000007945 */ /* 0x000fe20003800200 */
[----:B------:R-:W-:-:S08]  /*0290*/  MOV R0, 0x2e0 ;  /* 0x000002e000007802 */ /* 0x000fd00000000f00 */
[----:B------:R-:W-:Y:S02]  /*02a0*/  IMAD.MOV.U32 R29, RZ, RZ, R11 ;  /* 0x000000ffff1d7224 */ /* 0x000fe400078e000b */
[----:B0-----:R-:W-:Y:S02]  /*02b0*/  IMAD.U32 R28, RZ, RZ, UR6 ;  /* 0x00000006ff1c7e24 */ /* 0x001fe4000f8e00ff */
[----:B------:R-:W-:-:S07]  /*02c0*/  IMAD.U32 R27, RZ, RZ, UR7 ;  /* 0x00000007ff1b7e24 */ /* 0x000fce000f8e00ff */
[----:B-----5:R-:W-:Y:S05]  /*02d0*/  CALL.REL.NOINC `($_Z17update_row_kernelPdiiid$__internal_accurate_pow) ;  /* 0x00000010001c7944 */ /* 0x020fea0003c00000 */
[----:B------:R-:W-:Y:S05]  /*02e0*/  BSYNC.RECONVERGENT B0 ;  /* 0x0000000000007941 */ /* 0x000fea0003800200 */
.L_x_2:
[----:B------:R-:W0:Y:S01]  /*02f0*/  LDCU.64 UR6, c[0x0][0x398] ;  /* 0x00007300ff0677ac */ /* 0x000e220008000a00 */
[----:B------:R-:W-:Y:S01]  /*0300*/  DADD R14, -RZ, -R12 ;  /* 0x00000000ff0e7229 */ /* 0x000fe2000000090c */
[----:B------:R-:W-:Y:S02]  /*0310*/  ISETP.GE.AND P3, PT, R7, RZ, PT ;  /* 0x000000ff0700720c */ /* 0x000fe40003f66270 */
[----:B------:R-:W-:Y:S01]  /*0320*/  PLOP3.LUT P1, PT, P0, PT, PT, 0x80, 0x8 ;  /* 0x000000000008781c */ /* 0x000fe2000072f070 */
[----:B0-----:R-:W-:Y:S02]  /*0330*/  IMAD.U32 R10, RZ, RZ, UR6 ;  /* 0x00000006ff0a7e24 */ /* 0x001fe4000f8e00ff */
[----:B------:R-:W-:-:S04]  /*0340*/  IMAD.U32 R11, RZ, RZ, UR7 ;  /* 0x00000007ff0b7e24 */ /* 0x000fc8000f8e00ff */
[----:B------:R-:W0:Y:S02]  /*0350*/  FRND.F64.TRUNC R8, R10 ;  /* 0x0000000a00087313 */ /* 0x000e24000030d800 */
[----:B0-----:R-:W-:Y:S01]  /*0360*/  DSETP.NEU.AND P2, PT, R8, R10, PT ;  /* 0x0000000a0800722a */ /* 0x001fe20003f4d000 */
[-C--:B------:R-:W-:Y:S02]  /*0370*/  FSEL R9, R14, R12.reuse, P0 ;  /* 0x0000000c0e097208 */ /* 0x080fe40000000000 */
[-C--:B------:R-:W-:Y:S02]  /*0380*/  FSEL R14, R15, R13.reuse, P0 ;  /* 0x0000000d0f0e7208 */ /* 0x080fe40000000000 */
[----:B------:R-:W-:Y:S02]  /*0390*/  FSEL R8, R9, R12, !P3 ;  /* 0x0000000c09087208 */ /* 0x000fe40005800000 */
[----:B------:R-:W-:-:S07]  /*03a0*/  FSEL R9, R14, R13, !P3 ;  /* 0x0000000d0e097208 */ /* 0x000fce0005800000 */
[----:B------:R-:W-:Y:S02]  /*03b0*/  @P2 FSEL R8, R8, RZ, P3 ;  /* 0x000000ff08082208 */ /* 0x000fe40001800000 */
[----:B------:R-:W-:-:S07]  /*03c0*/  @P2 FSEL R9, R9, -QNAN , P3 ;  /* 0xfff8000009092808 */ /* 0x000fce0001800000 */
.L_x_1:
[----:B------:R-:W-:-:S10]  /*03d0*/  DADD R12, R6, R10 ;  /* 0x00000000060c7229 */ /* 0x000fd4000000000a */
[----:B------:R-:W-:-:S04]  /*03e0*/  LOP3.LUT R12, R13, 0x7ff00000, RZ, 0xc0, !PT ;  /* 0x7ff000000d0c7812 */ /* 0x000fc800078ec0ff */
[----:B------:R-:W-:-:S13]  /*03f0*/  ISETP.NE.AND P2, PT, R12, 0x7ff00000, PT ;  /* 0x7ff000000c00780c */ /* 0x000fda0003f45270 */
[----:B------:R-:W-:Y:S05]  /*0400*/  @P2 BRA `(.L_x_3) ;  /* 0x0000000000682947 */ /* 0x000fea0003800000 */
[----:B------:R-:W-:-:S14]  /*0410*/  DSETP.NAN.AND P2, PT, R6, R10, PT ;  /* 0x0000000a0600722a */ /* 0x000fdc0003f48000 */
[----:B------:R-:W-:Y:S01]  /*0420*/  @P2 DADD R8, R6, R10 ;  /* 0x0000000006082229 */ /* 0x000fe2000000000a */
[----:B------:R-:W-:Y:S10]  /*0430*/  @P2 BRA `(.L_x_3) ;  /* 0x00000000005c2947 */ /* 0x000ff40003800000 */
[----:B------:R-:W-:-:S14]  /*0440*/  DSETP.NEU.AND P2, PT, |R10|, +INF , PT ;  /* 0x7ff000000a00742a */ /* 0x000fdc0003f4d200 */
[----:B------:R-:W-:Y:S05]  /*0450*/  @P2 BRA `(.L_x_4) ;  /* 0x0000000000242947 */ /* 0x000fea0003800000 */
[----:B------:R-:W0:Y:S01]  /*0460*/  LDC R0, c[0x0][0x39c] ;  /* 0x0000e700ff007b82 */ /* 0x000e220000000800 */
[----:B------:R-:W-:-:S06]  /*0470*/  DSETP.GT.AND P1, PT, |R6|, 1, PT ;  /* 0x3ff000000600742a */ /* 0x000fcc0003f24200 */
[----:B------:R-:W-:Y:S01]  /*0480*/  SEL R8, RZ, 0x7ff00000, !P1 ;  /* 0x7ff00000ff087807 */ /* 0x000fe20004800000 */
[----:B------:R-:W-:Y:S01]  /*0490*/  DSETP.NEU.AND P1, PT, R6, -1, PT ;  /* 0xbff000000600742a */ /* 0x000fe20003f2d000 */
[----:B0-----:R-:W-:-:S13]  /*04a0*/  ISETP.GE.AND P2, PT, R0, RZ, PT ;  /* 0x000000ff0000720c */ /* 0x001fda0003f46270 */
[----:B------:R-:W-:-:S04]  /*04b0*/  @!P2 LOP3.LUT R8, R8, 0x7ff00000, RZ, 0x3c, !PT ;  /* 0x7ff000000808a812 */ /* 0x000fc800078e3cff */
[----:B------:R-:W-:Y:S01]  /*04c0*/  SEL R9, R8, 0x3ff00000, P1 ;  /* 0x3ff0000008097807 */ /* 0x000fe20000800000 */
[----:B------:R-:W-:Y:S01]  /*04d0*/  IMAD.MOV.U32 R8, RZ, RZ, RZ ;  /* 0x000000ffff087224 */ /* 0x000fe200078e00ff */
[----:B------:R-:W-:Y:S06]  /*04e0*/  BRA `(.L_x_3) ;  /* 0x0000000000307947 */ /* 0x000fec0003800000 */
.L_x_4:
[----:B------:R-:W-:-:S14]  /*04f0*/  DSETP.NEU.AND P2, PT, |R6|, +INF , PT ;  /* 0x7ff000000600742a */ /* 0x000fdc0003f4d200 */
[----:B------:R-:W-:Y:S05]  /*0500*/  @P2 BRA `(.L_x_3) ;  /* 0x0000000000282947 */ /* 0x000fea0003800000 */
[----:B------:R-:W0:Y:S01]  /*0510*/  LDC R0, c[0x0][0x39c] ;  /* 0x0000e700ff007b82 */ /* 0x000e220000000800 */
[----:B------:R-:W-:Y:S01]  /*0520*/  ISETP.GE.AND P2, PT, R7, RZ, PT ;  /* 0x000000ff0700720c */ /* 0x000fe20003f46270 */
[----:B------:R-:W-:Y:S01]  /*0530*/  IMAD.MOV.U32 R8, RZ, RZ, RZ ;  /* 0x000000ffff087224 */ /* 0x000fe200078e00ff */
[C---:B0-----:R-:W-:Y:S02]  /*0540*/  ISETP.GE.AND P3, PT, R0.reuse, RZ, PT ;  /* 0x000000ff0000720c */ /* 0x041fe40003f66270 */
[----:B------:R-:W-:Y:S02]  /*0550*/  LOP3.LUT R0, R0, 0x7fffffff, RZ, 0xc0, !PT ;  /* 0x7fffffff00007812 */ /* 0x000fe400078ec0ff */
[----:B------:R-:W-:Y:S02]  /*0560*/  SEL R9, RZ, 0x7ff00000, !P3 ;  /* 0x7ff00000ff097807 */ /* 0x000fe40005800000 */
[----:B------:R-:W-:-:S03]  /*0570*/  ISETP.NE.AND P3, PT, R0, 0x3fe00000, PT ;  /* 0x3fe000000000780c */ /* 0x000fc60003f65270 */
[----:B------:R-:W-:-:S05]  /*0580*/  VIADD R0, R9, 0x80000000 ;  /* 0x8000000009007836 */ /* 0x000fca0000000000 */
[----:B------:R-:W-:-:S04]  /*0590*/  SEL R0, R0, R9, P3 ;  /* 0x0000000900007207 */ /* 0x000fc80001800000 */
[----:B------:R-:W-:-:S07]  /*05a0*/  @!P2 SEL R9, R0, R9, P1 ;  /* 0x000000090009a207 */ /* 0x000fce0000800000 */
.L_x_3:
[----:B-----5:R-:W-:Y:S01]  /*05b0*/  DSETP.NEU.AND P1, PT, R4, RZ, PT ;  /* 0x000000ff0400722a */ /* 0x020fe20003f2d000 */
[----:B------:R-:W-:-:S13]  /*05c0*/  BSSY.RECONVERGENT B0, `(.L_x_5) ;  /* 0x0000023000007945 */ /* 0x000fda0003800200 */
[----:B------:R-:W-:Y:S05]  /*05d0*/  @P1 BRA `(.L_x_6) ;  /* 0x0000000000241947 */ /* 0x000fea0003800000 */
[----:B------:R-:W0:Y:S01]  /*05e0*/  LDCU UR6, c[0x0][0x39c] ;  /* 0x00007380ff0677ac */ /* 0x000e220008000800 */
[----:B------:R-:W-:Y:S01]  /*05f0*/  ISETP.NE.U32.AND P0, PT, R2, RZ, PT ;  /* 0x000000ff0200720c */ /* 0x000fe20003f05070 */
[----:B------:R-:W-:-:S03]  /*0600*/  IMAD.MOV.U32 R14, RZ, RZ, RZ ;  /* 0x000000ffff0e7224 */ /* 0x000fc600078e00ff */
[----:B------:R-:W-:Y:S02]  /*0610*/  ISETP.NE.AND.EX P0, PT, R26, -0x80000000, PT, P0 ;  /* 0x800000001a00780c */ /* 0x000fe40003f05300 */
[----:B0-----:R-:W-:-:S11]  /*0620*/  ISETP.LE.AND P1, PT, RZ, UR6, PT ;  /* 0x00000006ff007c0c */ /* 0x001fd6000bf23270 */
[----:B------:R-:W-:-:S06]  /*0630*/  DSETP.NEU.AND P0, PT, |R10|, 0.5, !P0 ;  /* 0x3fe000000a00742a */ /* 0x000fcc000470d200 */
[----:B------:R-:W-:-:S04]  /*0640*/  SEL R15, R5, RZ, P0 ;  /* 0x000000ff050f7207 */ /* 0x000fc80000000000 */
[----:B------:R-:W-:Y:S01]  /*0650*/  @!P1 LOP3.LUT R15, R15, 0x7ff00000, RZ, 0xfc, !PT ;  /* 0x7ff000000f0f9812 */ /* 0x000fe200078efcff */
[----:B------:R-:W-:Y:S06]  /*0660*/  BRA `(.L_x_7) ;  /* 0x0000000000607947 */ /* 0x000fec0003800000 */
.L_x_6:
[----:B------:R-:W0:Y:S01]  /*0670*/  LDCU.64 UR6, c[0x0][0x398] ;  /* 0x00007300ff0677ac */ /* 0x000e220008000a00 */
[----:B------:R-:W-:Y:S01]  /*0680*/  DADD R10, -RZ, |R4| ;  /* 0x00000000ff0a7229 */ /* 0x000fe20000000504 */
[----:B------:R-:W-:Y:S01]  /*0690*/  BSSY.RECONVERGENT B1, `(.L_x_8) ;  /* 0x0000006000017945 */ /* 0x000fe20003800200 */
[----:B------:R-:W-:-:S08]  /*06a0*/  MOV R0, 0x6f0 ;  /* 0x000006f000007802 */ /* 0x000fd00000000f00 */
[----:B------:R-:W-:Y:S02]  /*06b0*/  IMAD.MOV.U32 R29, RZ, RZ, R11 ;  /* 0x000000ffff1d7224 */ /* 0x000fe400078e000b */
[----:B0-----:R-:W-:Y:S02]  /*06c0*/  IMAD.U32 R28, RZ, RZ, UR6 ;  /* 0x00000006ff1c7e24 */ /* 0x001fe4000f8e00ff */
[----:B------:R-:W-:-:S07]  /*06d0*/  IMAD.U32 R27, RZ, RZ, UR7 ;  /* 0x00000007ff1b7e24 */ /* 0x000fce000f8e00ff */
[----:B------:R-:W-:Y:S05]  /*06e0*/  CALL.REL.NOINC `($_Z17update_row_kernelPdiiid$__internal_accurate_pow) ;  /* 0x0000000c00187944 */ /* 0x000fea0003c00000 */
[----:B------:R-:W-:Y:S05]  /*06f0*/  BSYNC.RECONVERGENT B1 ;  /* 0x0000000000017941 */ /* 0x000fea0003800200 */
.L_x_8:
[----:B------:R-:W0:Y:S01]  /*0700*/  LDCU.64 UR6, c[0x0][0x398] ;  /* 0x00007300ff0677ac */ /* 0x000e220008000a00 */
[----:B------:R-:W-:Y:S01]  /*0710*/  DADD R16, -RZ, -R12 ;  /* 0x00000000ff107229 */ /* 0x000fe2000000090c */
[----:B------:R-:W-:Y:S02]  /*0720*/  ISETP.NE.U32.AND P1, PT, R2, RZ, PT ;  /* 0x000000ff0200720c */ /* 0x000fe40003f25070 */
[----:B------:R-:W-:Y:S02]  /*0730*/  ISETP.GE.AND P3, PT, R5, RZ, PT ;  /* 0x000000ff0500720c */ /* 0x000fe40003f66270 */
[----:B------:R-:W-:Y:S01]  /*0740*/  ISETP.NE.AND.EX P1, PT, R26, -0x80000000, PT, P1 ;  /* 0x800000001a00780c */ /* 0x000fe20003f25310 */
[----:B0-----:R-:W-:Y:S02]  /*0750*/  IMAD.U32 R10, RZ, RZ, UR6 ;  /* 0x00000006ff0a7e24 */ /* 0x001fe4000f8e00ff */
[----:B------:R-:W-:-:S04]  /*0760*/  IMAD.U32 R11, RZ, RZ, UR7 ;  /* 0x00000007ff0b7e24 */ /* 0x000fc8000f8e00ff */
[----:B------:R-:W0:Y:S02]  /*0770*/  FRND.F64.TRUNC R14, R10 ;  /* 0x0000000a000e7313 */ /* 0x000e24000030d800 */
[----:B0-----:R-:W-:Y:S01]  /*0780*/  DSETP.NEU.AND P2, PT, R14, R10, PT ;  /* 0x0000000a0e00722a */ /* 0x001fe20003f4d000 */
[-C--:B------:R-:W-:Y:S02]  /*0790*/  FSEL R15, R16, R12.reuse, !P1 ;  /* 0x0000000c100f7208 */ /* 0x080fe40004800000 */
[-C--:B------:R-:W-:Y:S02]  /*07a0*/  FSEL R16, R17, R13.reuse, !P1 ;  /* 0x0000000d11107208 */ /* 0x080fe40004800000 */
[----:B------:R-:W-:Y:S02]  /*07b0*/  FSEL R14, R15, R12, !P3 ;  /* 0x0000000c0f0e7208 */ /* 0x000fe40005800000 */
[----:B------:R-:W-:-:S07]  /*07c0*/  FSEL R15, R16, R13, !P3 ;  /* 0x0000000d100f7208 */ /* 0x000fce0005800000 */
[----:B------:R-:W-:Y:S02]  /*07d0*/  @P2 FSEL R14, R14, RZ, P3 ;  /* 0x000000ff0e0e2208 */ /* 0x000fe40001800000 */
[----:B------:R-:W-:-:S07]  /*07e0*/  @P2 FSEL R15, R15, -QNAN , P3 ;  /* 0xfff800000f0f2808 */ /* 0x000fce0001800000 */
.L_x_7:
[----:B------:R-:W-:Y:S05]  /*07f0*/  BSYNC.RECONVERGENT B0 ;  /* 0x0000000000007941 */ /* 0x000fea0003800200 */
.L_x_5:
[----:B------:R-:W-:Y:S01]  /*0800*/  DADD R12, R4, R10 ;  /* 0x00000000040c7229 */ /* 0x000fe2000000000a */
[----:B------:R-:W-:Y:S09]  /*0810*/  BSSY.RECONVERGENT B0, `(.L_x_9) ;  /* 0x000001e000007945 */ /* 0x000ff20003800200 */
        /* <DEDUP_REMOVED lines=8> */
[----:B------:R-:W0:Y:S01]  /*08a0*/  LDCU UR6, c[0x0][0x39c] ;  /* 0x00007380ff0677ac */ /* 0x000e220008000800 */
[----:B------:R-:W-:-:S06]  /*08b0*/  DSETP.GT.AND P0, PT, |R4|, 1, PT ;  /* 0x3ff000000400742a */ /* 0x000fcc0003f04200 */
[----:B------:R-:W-:Y:S01]  /*08c0*/  SEL R14, RZ, 0x7ff00000, !P0 ;  /* 0x7ff00000ff0e7807 */ /* 0x000fe20004000000 */
[----:B------:R-:W-:Y:S01]  /*08d0*/  DSETP.NEU.AND P0, PT, R4, -1, PT ;  /* 0xbff000000400742a */ /* 0x000fe20003f0d000 */
[----:B0-----:R-:W-:-:S13]  /*08e0*/  ISETP.LE.AND P1, PT, RZ, UR6, PT ;  /* 0x00000006ff007c0c */ /* 0x001fda000bf23270 */
[----:B------:R-:W-:-:S04]  /*08f0*/  @!P1 LOP3.LUT R14, R14, 0x7ff00000, RZ, 0x3c, !PT ;  /* 0x7ff000000e0e9812 */ /* 0x000fc800078e3cff */
[----:B------:R-:W-:Y:S01]  /*0900*/  SEL R15, R14, 0x3ff00000, P0 ;  /* 0x3ff000000e0f7807 */ /* 0x000fe20000000000 */
[----:B------:R-:W-:Y:S01]  /*0910*/  IMAD.MOV.U32 R14, RZ, RZ, RZ ;  /* 0x000000ffff0e7224 */ /* 0x000fe200078e00ff */
[----:B------:R-:W-:Y:S06]  /*0920*/  BRA `(.L_x_10) ;  /* 0x0000000000307947 */ /* 0x000fec0003800000 */
.L_x_11:
        /* <DEDUP_REMOVED lines=12> */
.L_x_10:
[----:B------:R-:W-:Y:S05]  /*09f0*/  BSYNC.RECONVERGENT B0 ;  /* 0x0000000000007941 */ /* 0x000fea0003800200 */
.L_x_9:
[----:B------:R-:W0:Y:S01]  /*0a00*/  LDC R0, c[0x0][0x39c] ;  /* 0x0000e700ff007b82 */ /* 0x000e220000000800 */
[----:B------:R-:W-:Y:S02]  /*0a10*/  DSETP.NEU.AND P1, PT, R4, 1, PT ;  /* 0x3ff000000400742a */ /* 0x000fe40003f2d000 */
[----:B------:R-:W-:Y:S02]  /*0a20*/  DSETP.NEU.AND P2, PT, R6, 1, PT ;  /* 0x3ff000000600742a */ /* 0x000fe40003f4d000 */
[----:B------:R-:W-:Y:S02]  /*0a30*/  DSETP.NEU.AND P0, PT, R10, RZ, PT ;  /* 0x000000ff0a00722a */ /* 0x000fe40003f0d000 */
[----:B------:R-:W-:Y:S02]  /*0a40*/  FSEL R5, R14, RZ, P1 ;  /* 0x000000ff0e057208 */ /* 0x000fe40000800000 */
[----:B------:R-:W-:Y:S02]  /*0a50*/  FSEL R14, R15, 1.875, P1 ;  /* 0x3ff000000f0e7808 */ /* 0x000fe40000800000 */
[----:B------:R-:W-:-:S02]  /*0a60*/  FSEL R4, R8, RZ, P2 ;  /* 0x000000ff08047208 */ /* 0x000fc40001000000 */
[----:B------:R-:W-:Y:S02]  /*0a70*/  FSEL R2, R9, 1.875, P2 ;  /* 0x3ff0000009027808 */ /* 0x000fe40001000000 */
[----:B------:R-:W-:Y:S02]  /*0a80*/  FSEL R8, R5, RZ, P0 ;  /* 0x000000ff05087208 */ /* 0x000fe40000000000 */
[----:B------:R-:W-:Y:S02]  /*0a90*/  FSEL R9, R14, 1.875, P0 ;  /* 0x3ff000000e097808 */ /* 0x000fe40000000000 */
[----:B------:R-:W-:Y:S02]  /*0aa0*/  FSEL R4, R4, RZ, P0 ;  /* 0x000000ff04047208 */ /* 0x000fe40000000000 */
[----:B------:R-:W-:Y:S01]  /*0ab0*/  FSEL R5, R2, 1.875, P0 ;  /* 0x3ff0000002057808 */ /* 0x000fe20000000000 */
[----:B0-----:R-:W0:Y:S01]  /*0ac0*/  MUFU.RCP64H R13, R0 ;  /* 0x00000000000d7308 */ /* 0x001e220000001800 */
[----:B------:R-:W-:-:S04]  /*0ad0*/  VIADD R12, R0, 0x300402 ;  /* 0x00300402000c7836 */ /* 0x000fc80000000000 */
[----:B------:R-:W-:Y:S01]  /*0ae0*/  DADD R4, R4, R8 ;  /* 0x0000000004047229 */ /* 0x000fe20000000008 */
[----:B------:R-:W-:Y:S01]  /*0af0*/  FSETP.GEU.AND P0, PT, |R12|, 5.8789094863358348022e-39, PT ;  /* 0x004004020c00780b */ /* 0x000fe20003f0e200 */
[----:B0-----:R-:W-:-:S08]  /*0b00*/  DFMA R16, R12, -R10, 1 ;  /* 0x3ff000000c10742b */ /* 0x001fd0000000080a */
[----:B------:R-:W-:-:S08]  /*0b10*/  DFMA R16, R16, R16, R16 ;  /* 0x000000101010722b */ /* 0x000fd00000000010 */
[----:B------:R-:W-:-:S08]  /*0b20*/  DFMA R6, R12, R16, R12 ;  /* 0x000000100c06722b */ /* 0x000fd0000000000c */
[----:B------:R-:W-:-:S08]  /*0b30*/  DFMA R10, R6, -R10, 1 ;  /* 0x3ff00000060a742b */ /* 0x000fd0000000080a */
[----:B------:R-:W-:Y:S01]  /*0b40*/  DFMA R6, R6, R10, R6 ;  /* 0x0000000a0606722b */ /* 0x000fe20000000006 */
[----:B------:R-:W-:Y:S10]  /*0b50*/  @P0 BRA `(.L_x_12) ;  /* 0x0000000000180947 */ /* 0x000ff40003800000 */
[----:B------:R-:W-:Y:S02]  /*0b60*/  LOP3.LUT R10, R0, 0x7fffffff, RZ, 0xc0, !PT ;  /* 0x7fffffff000a7812 */ /* 0x000fe400078ec0ff */
[----:B------:R-:W-:-:S03]  /*0b70*/  MOV R0, 0xba0 ;  /* 0x00000ba000007802 */ /* 0x000fc60000000f00 */
[----:B------:R-:W-:-:S07]  /*0b80*/  VIADD R10, R10, 0xfff00000 ;  /* 0xfff000000a0a7836 */ /* 0x000fce0000000000 */
[----:B------:R-:W-:Y:S05]  /*0b90*/  CALL.REL.NOINC `($__internal_0_$__cuda_sm20_dblrcp_rn_slowpath_v3) ;  /* 0x0000000400487944 */ /* 0x000fea0003c00000 */
[----:B------:R-:W-:Y:S02]  /*0ba0*/  IMAD.MOV.U32 R6, RZ, RZ, R8 ;  /* 0x000000ffff067224 */ /* 0x000fe400078e0008 */
[----:B------:R-:W-:-:S07]  /*0bb0*/  IMAD.MOV.U32 R7, RZ, RZ, R9 ;  /* 0x000000ffff077224 */ /* 0x000fce00078e0009 */
.L_x_12:
[----:B------:R-:W-:Y:S01]  /*0bc0*/  SHF.R.U32.HI R0, RZ, 0x14, R7 ;  /* 0x00000014ff007819 */ /* 0x000fe20000011607 */
[----:B------:R-:W-:Y:S01]  /*0bd0*/  DSETP.NEU.AND P2, PT, R4, RZ, PT ;  /* 0x000000ff0400722a */ /* 0x000fe20003f4d000 */
[----:B------:R-:W-:Y:S02]  /*0be0*/  BSSY.RECONVERGENT B0, `(.L_x_13) ;  /* 0x0000020000007945 */ /* 0x000fe40003800200 */
[----:B------:R-:W-:-:S03]  /*0bf0*/  LOP3.LUT R0, R0, 0x7ff, RZ, 0xc0, !PT ;  /* 0x000007ff00007812 */ /* 0x000fc600078ec0ff */
[----:B------:R-:W-:Y:S02]  /*0c00*/  ISETP.GE.OR P3, PT, R7, RZ, P2 ;  /* 0x000000ff0700720c */ /* 0x000fe40001766670 */
[----:B------:R-:W-:-:S05]  /*0c10*/  VIADD R9, R0, 0xfffffc0c ;  /* 0xfffffc0c00097836 */ /* 0x000fca0000000000 */
[CC--:B------:R-:W-:Y:S01]  /*0c20*/  SHF.L.U32 R0, R6.reuse, R9.reuse, RZ ;  /* 0x0000000906007219 */ /* 0x0c0fe200000006ff */
[----:B------:R-:W-:Y:S01]  /*0c30*/  @!P2 IMAD.MOV.U32 R8, RZ, RZ, RZ ;  /* 0x000000ffff08a224 */ /* 0x000fe200078e00ff */
[----:B------:R-:W-:Y:S02]  /*0c40*/  SHF.L.U64.HI R9, R6, R9, R7 ;  /* 0x0000000906097219 */ /* 0x000fe40000010207 */
[----:B------:R-:W-:-:S04]  /*0c50*/  ISETP.NE.U32.AND P0, PT, R0, RZ, PT ;  /* 0x000000ff0000720c */ /* 0x000fc80003f05070 */
[----:B------:R-:W-:-:S04]  /*0c60*/  ISETP.NE.AND.EX P0, PT, R9, -0x80000000, PT, P0 ;  /* 0x800000000900780c */ /* 0x000fc80003f05300 */
[----:B------:R-:W-:-:S09]  /*0c70*/  PLOP3.LUT P1, PT, P0, PT, PT, 0x8, 0x80 ;  /* 0x000000000080781c */ /* 0x000fd2000072e170 */
[----:B------:R-:W-:-:S06]  /*0c80*/  @!P2 DSETP.NEU.AND P1, PT, |R6|, 0.5, !P0 ;  /* 0x3fe000000600a42a */ /* 0x000fcc000472d200 */
[----:B------:R-:W-:-:S04]  /*0c90*/  @!P2 SEL R9, R5, RZ, P1 ;  /* 0x000000ff0509a207 */ /* 0x000fc80000800000 */
[----:B------:R-:W-:Y:S01]  /*0ca0*/  @!P3 LOP3.LUT R9, R9, 0x7ff00000, RZ, 0xfc, !PT ;  /* 0x7ff000000909b812 */ /* 0x000fe200078efcff */
[----:B------:R-:W-:Y:S06]  /*0cb0*/  @!P2 BRA `(.L_x_14) ;  /* 0x000000000048a947 */ /* 0x000fec0003800000 */
[----:B------:R-:W-:Y:S01]  /*0cc0*/  DADD R10, -RZ, |R4| ;  /* 0x00000000ff0a7229 */ /* 0x000fe20000000504 */
[----:B------:R-:W-:Y:S01]  /*0cd0*/  BSSY.RECONVERGENT B1, `(.L_x_15) ;  /* 0x0000006000017945 */ /* 0x000fe20003800200 */
[----:B------:R-:W-:Y:S01]  /*0ce0*/  IMAD.MOV.U32 R28, RZ, RZ, R6 ;  /* 0x000000ffff1c7224 */ /* 0x000fe200078e0006 */
[----:B------:R-:W-:Y:S01]  /*0cf0*/  MOV R0, 0xd30 ;  /* 0x00000d3000007802 */ /* 0x000fe20000000f00 */
[----:B------:R-:W-:-:S06]  /*0d00*/  IMAD.MOV.U32 R27, RZ, RZ, R7 ;  /* 0x000000ffff1b7224 */ /* 0x000fcc00078e0007 */
[----:B------:R-:W-:-:S07]  /*0d10*/  IMAD.MOV.U32 R29, RZ, RZ, R11 ;  /* 0x000000ffff1d7224 */ /* 0x000fce00078e000b */
[----:B------:R-:W-:Y:S05]  /*0d20*/  CALL.REL.NOINC `($_Z17update_row_kernelPdiiid$__internal_accurate_pow) ;  /* 0x0000000400887944 */ /* 0x000fea0003c00000 */
[----:B------:R-:W-:Y:S05]  /*0d30*/  BSYNC.RECONVERGENT B1 ;  /* 0x0000000000017941 */ /* 0x000fea0003800200 */
.L_x_15:
[----:B------:R-:W0:Y:S01]  /*0d40*/  FRND.F64.TRUNC R8, R6 ;  /* 0x0000000600087313 */ /* 0x000e22000030d800 */
[----:B------:R-:W-:Y:S01]  /*0d50*/  DADD R10, -RZ, -R12 ;  /* 0x00000000ff0a7229 */ /* 0x000fe2000000090c */
[----:B------:R-:W-:Y:S01]  /*0d60*/  ISETP.GE.AND P2, PT, R5, RZ, PT ;  /* 0x000000ff0500720c */ /* 0x000fe20003f46270 */
[----:B0-----:R-:W-:-:S08]  /*0d70*/  DSETP.NEU.AND P0, PT, R6, R8, PT ;  /* 0x000000080600722a */ /* 0x001fd00003f0d000 */
[-C--:B------:R-:W-:Y:S02]  /*0d80*/  FSEL R9, R10, R12.reuse, P1 ;  /* 0x0000000c0a097208 */ /* 0x080fe40000800000 */
[-C--:B------:R-:W-:Y:S02]  /*0d90*/  FSEL R10, R11, R13.reuse, P1 ;  /* 0x0000000d0b0a7208 */ /* 0x080fe40000800000 */
[----:B------:R-:W-:Y:S02]  /*0da0*/  FSEL R8, R9, R12, !P2 ;  /* 0x0000000c09087208 */ /* 0x000fe40005000000 */
[----:B------:R-:W-:Y:S02]  /*0db0*/  FSEL R9, R10, R13, !P2 ;  /* 0x0000000d0a097208 */ /* 0x000fe40005000000 */
[----:B------:R-:W-:Y:S02]  /*0dc0*/  @P0 FSEL R8, R8, RZ, P2 ;  /* 0x000000ff08080208 */ /* 0x000fe40001000000 */
[----:B------:R-:W-:-:S07]  /*0dd0*/  @P0 FSEL R9, R9, -QNAN , P2 ;  /* 0xfff8000009090808 */ /* 0x000fce0001000000 */
.L_x_14:
[----:B------:R-:W-:Y:S05]  /*0de0*/  BSYNC.RECONVERGENT B0 ;  /* 0x0000000000007941 */ /* 0x000fea0003800200 */
.L_x_13:
        /* <DEDUP_REMOVED lines=10> */
[----:B------:R-:W-:Y:S01]  /*0e90*/  ISETP.GE.AND P1, PT, R7, RZ, PT ;  /* 0x000000ff0700720c */ /* 0x000fe20003f26270 */
[----:B------:R-:W-:-:S06]  /*0ea0*/  DSETP.GT.AND P0, PT, |R4|, 1, PT ;  /* 0x3ff000000400742a */ /* 0x000fcc0003f04200 */
[----:B------:R-:W-:Y:S01]  /*0eb0*/  SEL R8, RZ, 0x7ff00000, !P0 ;  /* 0x7ff00000ff087807 */ /* 0x000fe20004000000 */
[----:B------:R-:W-:-:S05]  /*0ec0*/  DSETP.NEU.AND P0, PT, R4, -1, PT ;  /* 0xbff000000400742a */ /* 0x000fca0003f0d000 */
[----:B------:R-:W-:-:S04]  /*0ed0*/  @!P1 LOP3.LUT R8, R8, 0x7ff00000, RZ, 0x3c, !PT ;  /* 0x7ff0000008089812 */ /* 0x000fc800078e3cff */
[----:B------:R-:W-:Y:S01]  /*0ee0*/  SEL R9, R8, 0x3ff00000, P0 ;  /* 0x3ff0000008097807 */ /* 0x000fe20000000000 */
[----:B------:R-:W-:Y:S01]  /*0ef0*/  IMAD.MOV.U32 R8, RZ, RZ, RZ ;  /* 0x000000ffff087224 */ /* 0x000fe200078e00ff */
[----:B------:R-:W-:Y:S06]  /*0f00*/  BRA `(.L_x_17) ;  /* 0x00000000002c7947 */ /* 0x000fec0003800000 */
.L_x_18:
[----:B------:R-:W-:-:S14]  /*0f10*/  DSETP.NEU.AND P0, PT, |R4|, +INF , PT ;  /* 0x7ff000000400742a */ /* 0x000fdc0003f0d200 */
[----:B------:R-:W-:Y:S05]  /*0f20*/  @P0 BRA `(.L_x_17) ;  /* 0x0000000000240947 */ /* 0x000fea0003800000 */
[C---:B------:R-:W-:Y:S01]  /*0f30*/  ISETP.GE.AND P0, PT, R7.reuse, RZ, PT ;  /* 0x000000ff0700720c */ /* 0x040fe20003f06270 */
[----:B------:R-:W-:Y:S01]  /*0f40*/  IMAD.MOV.U32 R8, RZ, RZ, RZ ;  /* 0x000000ffff087224 */ /* 0x000fe200078e00ff */
[----:B------:R-:W-:Y:S02]  /*0f50*/  LOP3.LUT R0, R7, 0x7fffffff, RZ, 0xc0, !PT ;  /* 0x7fffffff07007812 */ /* 0x000fe400078ec0ff */
[----:B------:R-:W-:Y:S02]  /*0f60*/  SEL R9, RZ, 0x7ff00000, !P0 ;  /* 0x7ff00000ff097807 */ /* 0x000fe40004000000 */
[----:B------:R-:W-:Y:S02]  /*0f70*/  ISETP.GE.AND P2, PT, R5, RZ, PT ;  /* 0x000000ff0500720c */ /* 0x000fe40003f46270 */
[----:B------:R-:W-:Y:S01]  /*0f80*/  ISETP.NE.AND P0, PT, R0, 0x3fe00000, PT ;  /* 0x3fe000000000780c */ /* 0x000fe20003f05270 */
[----:B------:R-:W-:-:S05]  /*0f90*/  VIADD R0, R9, 0x80000000 ;  /* 0x8000000009007836 */ /* 0x000fca0000000000 */
[----:B------:R-:W-:-:S05]  /*0fa0*/  SEL R0, R0, R9, P0 ;  /* 0x0000000900007207 */ /* 0x000fca0000000000 */
[----:B------:R-:W-:-:S07]  /*0fb0*/  @!P2 SEL R9, R0, R9, P1 ;  /* 0x000000090009a207 */ /* 0x000fce0000800000 */
.L_x_17:
[----:B------:R-:W-:Y:S05]  /*0fc0*/  BSYNC.RECONVERGENT B0 ;  /* 0x0000000000007941 */ /* 0x000fea0003800200 */
.L_x_16:
[----:B------:R-:W0:Y:S08]  /*0fd0*/  LDC.64 R12, c[0x0][0x388] ;  /* 0x0000e200ff0c7b82 */ /* 0x000e300000000a00 */
[----:B------:R-:W1:Y:S01]  /*0fe0*/  LDC.64 R10, c[0x0][0x380] ;  /* 0x0000e000ff0a7b82 */ /* 0x000e620000000a00 */
[----:B0-----:R-:W-:-:S04]  /*0ff0*/  IMAD R3, R13, R12, R3 ;  /* 0x0000000c0d037224 */ /* 0x001fc800078e0203 */
[----:B-1----:R-:W-:-:S05]  /*1000*/  IMAD.WIDE R2, R3, 0x8, R10 ;  /* 0x0000000803027825 */ /* 0x002fca00078e020a */
[----:B------:R-:W2:Y:S01]  /*1010*/  LDG.E.64 R10, desc[UR4][R2.64] ;  /* 0x00000004020a7981 */ /* 0x000ea2000c1e1b00 */
[----:B------:R-:W-:Y:S02]  /*1020*/  DSETP.NEU.AND P0, PT, R4, 1, PT ;  /* 0x3ff000000400742a */ /* 0x000fe40003f0d000 */
[----:B------:R-:W-:-:S04]  /*1030*/  DSETP.NEU.AND P1, PT, R6, RZ, PT ;  /* 0x000000ff0600722a */ /* 0x000fc80003f2d000 */
[----:B------:R-:W-:Y:S02]  /*1040*/  FSEL R4, R8, RZ, P0 ;  /* 0x000000ff08047208 */ /* 0x000fe40000000000 */
[----:B------:R-:W-:Y:S02]  /*1050*/  FSEL R8, R9, 1.875, P0 ;  /* 0x3ff0000009087808 */ /* 0x000fe40000000000 */
[----:B------:R-:W-:Y:S02]  /*1060*/  FSEL R4, R4, RZ, P1 ;  /* 0x000000ff04047208 */ /* 0x000fe40000800000 */
[----:B------:R-:W-:-:S06]  /*1070*/  FSEL R5, R8, 1.875, P1 ;  /* 0x3ff0000008057808 */ /* 0x000fcc0000800000 */
[----:B--2---:R-:W-:-:S14]  /*1080*/  DSETP.GEU.AND P0, PT, R4, R10, PT ;  /* 0x0000000a0400722a */ /* 0x004fdc0003f0e000 */
[----:B------:R-:W-:Y:S05]  /*1090*/  @P0 EXIT ;  /* 0x000000000000094d */ /* 0x000fea0003800000 */
[----:B------:R-:W-:Y:S01]  /*10a0*/  STG.E.64 desc[UR4][R2.64], R4 ;  /* 0x0000000402007986 */ /* 0x000fe2000c101b04 */
[----:B------:R-:W-:Y:S05]  /*10b0*/  EXIT ;  /* 0x000000000000794d */ /* 0x000fea0003800000 */
        .weak           $__internal_0_$__cuda_sm20_dblrcp_rn_slowpath_v3
        .type           $__internal_0_$__cuda_sm20_dblrcp_rn_slowpath_v3,@function
        .size           $__internal_0_$__cuda_sm20_dblrcp_rn_slowpath_v3,($_Z17update_row_kernelPdiiid$__internal_accurate_pow - $__internal_0_$__cuda_sm20_dblrcp_rn_slowpath_v3)
$__internal_0_$__cuda_sm20_dblrcp_rn_slowpath_v3:
[----:B------:R-:W0:Y:S08]  /*10c0*/  LDC.64 R6, c[0x0][0x398] ;  /* 0x0000e600ff067b82 */ /* 0x000e300000000a00 */
[----:B------:R-:W1:Y:S01]  /*10d0*/  LDC R2, c[0x0][0x39c] ;  /* 0x0000e700ff027b82 */ /* 0x000e620000000800 */
[----:B0-----:R-:W-:-:S14]  /*10e0*/  DSETP.GTU.AND P0, PT, |R6|, +INF , PT ;  /* 0x7ff000000600742a */ /* 0x001fdc0003f0c200 */
[----:B-1----:R-:W-:Y:S05]  /*10f0*/  @P0 BRA `(.L_x_19) ;  /* 0x0000000000800947 */ /* 0x002fea0003800000 */
[----:B------:R-:W-:-:S05]  /*1100*/  LOP3.LUT R11, R2, 0x7fffffff, RZ, 0xc0, !PT ;  /* 0x7fffffff020b7812 */ /* 0x000fca00078ec0ff */
[----:B------:R-:W-:-:S05]  /*1110*/  VIADD R8, R11, 0xffffffff ;  /* 0xffffffff0b087836 */ /* 0x000fca0000000000 */
[----:B------:R-:W-:-:S13]  /*1120*/  ISETP.GE.U32.AND P0, PT, R8, 0x7fefffff, PT ;  /* 0x7fefffff0800780c */ /* 0x000fda0003f06070 */
[----:B------:R-:W-:Y:S01]  /*1130*/  @P0 LOP3.LUT R9, R2, 0x7ff00000, RZ, 0x3c, !PT ;  /* 0x7ff0000002090812 */ /* 0x000fe200078e3cff */
[----:B------:R-:W-:Y:S01]  /*1140*/  @P0 IMAD.MOV.U32 R8, RZ, RZ, RZ ;  /* 0x000000ffff080224 */ /* 0x000fe200078e00ff */
[----:B------:R-:W-:Y:S06]  /*1150*/  @P0 BRA `(.L_x_20) ;  /* 0x0000000000700947 */ /* 0x000fec0003800000 */
[----:B------:R-:W-:-:S13]  /*1160*/  ISETP.GE.U32.AND P0, PT, R11, 0x1000001, PT ;  /* 0x010000010b00780c */ /* 0x000fda0003f06070 */
[----:B------:R-:W-:Y:S05]  /*1170*/  @!P0 BRA `(.L_x_21) ;  /* 0x0000000000388947 */ /* 0x000fea0003800000 */
[----:B------:R-:W0:Y:S01]  /*1180*/  LDCU UR6, c[0x0][0x398] ;  /* 0x00007300ff0677ac */ /* 0x000e220008000800 */
[----:B------:R-:W-:-:S04]  /*1190*/  VIADD R9, R2, 0xc0200000 ;  /* 0xc020000002097836 */ /* 0x000fc80000000000 */
[----:B------:R-:W1:Y:S01]  /*11a0*/  MUFU.RCP64H R11, R9 ;  /* 0x00000009000b7308 */ /* 0x000e620000001800 */
[----:B0-----:R-:W-:-:S06]  /*11b0*/  IMAD.U32 R8, RZ, RZ, UR6 ;  /* 0x00000006ff087e24 */ /* 0x001fcc000f8e00ff */
[----:B-1----:R-:W-:-:S08]  /*11c0*/  DFMA R12, -R8, R10, 1 ;  /* 0x3ff00000080c742b */ /* 0x002fd0000000010a */
[----:B------:R-:W-:-:S08]  /*11d0*/  DFMA R12, R12, R12, R12 ;  /* 0x0000000c0c0c722b */ /* 0x000fd0000000000c */
[----:B------:R-:W-:-:S08]  /*11e0*/  DFMA R12, R10, R12, R10 ;  /* 0x0000000c0a0c722b */ /* 0x000fd0000000000a */
[----:B------:R-:W-:-:S08]  /*11f0*/  DFMA R10, -R8, R12, 1 ;  /* 0x3ff00000080a742b */ /* 0x000fd0000000010c */
[----:B------:R-:W-:-:S08]  /*1200*/  DFMA R10, R12, R10, R12 ;  /* 0x0000000a0c0a722b */ /* 0x000fd0000000000c */
[----:B------:R-:W-:-:S08]  /*1210*/  DMUL R10, R10, 2.2250738585072013831e-308 ;  /* 0x001000000a0a7828 */ /* 0x000fd00000000000 */
[----:B------:R-:W-:-:S08]  /*1220*/  DFMA R6, R10, -R6, 1 ;  /* 0x3ff000000a06742b */ /* 0x000fd00000000806 */
[----:B------:R-:W-:-:S08]  /*1230*/  DFMA R6, R6, R6, R6 ;  /* 0x000000060606722b */ /* 0x000fd00000000006 */
[----:B------:R-:W-:Y:S01]  /*1240*/  DFMA R8, R10, R6, R10 ;  /* 0x000000060a08722b */ /* 0x000fe2000000000a */
[----:B------:R-:W-:Y:S10]  /*1250*/  BRA `(.L_x_20) ;  /* 0x0000000000307947 */ /* 0x000ff40003800000 */
.L_x_21:
[----:B------:R-:W-:Y:S01]  /*1260*/  DMUL R6, R6, 8.11296384146066816958e+31 ;  /* 0x4690000006067828 */ /* 0x000fe20000000000 */
[----:B------:R-:W-:-:S05]  /*1270*/  IMAD.MOV.U32 R8, RZ, RZ, R10 ;  /* 0x000000ffff087224 */ /* 0x000fca00078e000a */
[----:B------:R-:W0:Y:S02]  /*1280*/  MUFU.RCP64H R9, R7 ;  /* 0x0000000700097308 */ /* 0x000e240000001800 */
[----:B0-----:R-:W-:-:S08]  /*1290*/  DFMA R10, -R6, R8, 1 ;  /* 0x3ff00000060a742b */ /* 0x001fd00000000108 */
[----:B------:R-:W-:-:S08]  /*12a0*/  DFMA R10, R10, R10, R10 ;  /* 0x0000000a0a0a722b */ /* 0x000fd0000000000a */
[----:B------:R-:W-:-:S08]  /*12b0*/  DFMA R10, R8, R10, R8 ;  /* 0x0000000a080a722b */ /* 0x000fd00000000008 */
[----:B------:R-:W-:-:S08]  /*12c0*/  DFMA R8, -R6, R10, 1 ;  /* 0x3ff000000608742b */ /* 0x000fd0000000010a */
[----:B------:R-:W-:-:S08]  /*12d0*/  DFMA R8, R10, R8, R10 ;  /* 0x000000080a08722b */ /* 0x000fd0000000000a */
[----:B------:R-:W-:Y:S01]  /*12e0*/  DMUL R8, R8, 8.11296384146066816958e+31 ;  /* 0x4690000008087828 */ /* 0x000fe20000000000 */
[----:B------:R-:W-:Y:S10]  /*12f0*/  BRA `(.L_x_20) ;  /* 0x0000000000087947 */ /* 0x000ff40003800000 */
.L_x_19:
[----:B------:R-:W0:Y:S01]  /*1300*/  LDC R8, c[0x0][0x398] ;  /* 0x0000e600ff087b82 */ /* 0x000e220000000800 */
[----:B------:R-:W-:-:S07]  /*1310*/  LOP3.LUT R9, R2, 0x80000, RZ, 0xfc, !PT ;  /* 0x0008000002097812 */ /* 0x000fce00078efcff */
.L_x_20:
[----:B------:R-:W-:Y:S02]  /*1320*/  IMAD.MOV.U32 R6, RZ, RZ, R0 ;  /* 0x000000ffff067224 */ /* 0x000fe400078e0000 */
[----:B------:R-:W-:-:S04]  /*1330*/  IMAD.MOV.U32 R7, RZ, RZ, 0x0 ;  /* 0x00000000ff077424 */ /* 0x000fc800078e00ff */
[----:B0-----:R-:W-:Y:S05]  /*1340*/  RET.REL.NODEC R6 `(_Z17update_row_kernelPdiiid) ;  /* 0xffffffec062c7950 */ /* 0x001fea0003c3ffff */
        .type           $_Z17update_row_kernelPdiiid$__internal_accurate_pow,@function
        .size           $_Z17update_row_kernelPdiiid$__internal_accurate_pow,(.L_x_25 - $_Z17update_row_kernelPdiiid$__internal_accurate_pow)
$_Z17update_row_kernelPdiiid$__internal_accurate_pow:
[----:B------:R-:W-:Y:S01]  /*1350*/  ISETP.GT.U32.AND P2, PT, R29, 0xfffff, PT ;  /* 0x000fffff1d00780c */ /* 0x000fe20003f44070 */
[--C-:B------:R-:W-:Y:S01]  /*1360*/  IMAD.MOV.U32 R11, RZ, RZ, R29.reuse ;  /* 0x000000ffff0b7224 */ /* 0x100fe200078e001d */
[----:B------:R-:W-:Y:S01]  /*1370*/  UMOV UR6, 0x7d2cafe2 ;  /* 0x7d2cafe200067882 */ /* 0x000fe20000000000 */
[----:B------:R-:W-:Y:S01]  /*1380*/  IMAD.MOV.U32 R14, RZ, RZ, 0x41ad3b5a ;  /* 0x41ad3b5aff0e7424 */ /* 0x000fe200078e00ff */
[----:B------:R-:W-:Y:S01]  /*1390*/  UMOV UR7, 0x3eb0f5ff ;  /* 0x3eb0f5ff00077882 */ /* 0x000fe20000000000 */
[----:B------:R-:W-:Y:S01]  /*13a0*/  IMAD.MOV.U32 R15, RZ, RZ, 0x3ed0f5d2 ;  /* 0x3ed0f5d2ff0f7424 */ /* 0x000fe200078e00ff */
[----:B------:R-:W-:Y:S01]  /*13b0*/  SHF.R.U32.HI R29, RZ, 0x14, R29 ;  /* 0x00000014ff1d7819 */ /* 0x000fe2000001161d */
[----:B------:R-:W-:Y:S01]  /*13c0*/  UMOV UR8, 0x3b39803f ;  /* 0x3b39803f00087882 */ /* 0x000fe20000000000 */
[----:B------:R-:W-:-:S05]  /*13d0*/  UMOV UR9, 0x3c7abc9e ;  /* 0x3c7abc9e00097882 */ /* 0x000fca0000000000 */
[----:B------:R-:W-:-:S10]  /*13e0*/  @!P2 DMUL R20, R10, 1.80143985094819840000e+16 ;  /* 0x435000000a14a828 */ /* 0x000fd40000000000 */
[----:B------:R-:W-:Y:S01]  /*13f0*/  @!P2 IMAD.MOV.U32 R11, RZ, RZ, R21 ;  /* 0x000000ffff0ba224 */ /* 0x000fe200078e0015 */
[----:B------:R-:W-:Y:S01]  /*1400*/  @!P2 LEA.HI R29, R21, 0xffffffca, RZ, 0xc ;  /* 0xffffffca151da811 */ /* 0x000fe200078f60ff */
[----:B------:R-:W-:-:S03]  /*1410*/  @!P2 IMAD.MOV.U32 R10, RZ, RZ, R20 ;  /* 0x000000ffff0aa224 */ /* 0x000fc600078e0014 */
[----:B------:R-:W-:Y:S01]  /*1420*/  LOP3.LUT R11, R11, 0x800fffff, RZ, 0xc0, !PT ;  /* 0x800fffff0b0b7812 */ /* 0x000fe200078ec0ff */
[----:B------:R-:W-:Y:S02]  /*1430*/  IMAD.MOV.U32 R12, RZ, RZ, R10 ;  /* 0x000000ffff0c7224 */ /* 0x000fe400078e000a */
[----:B------:R-:W-:Y:S01]  /*1440*/  IMAD.MOV.U32 R10, RZ, RZ, RZ ;  /* 0x000000ffff0a7224 */ /* 0x000fe200078e00ff */
[----:B------:R-:W-:-:S04]  /*1450*/  LOP3.LUT R13, R11, 0x3ff00000, RZ, 0xfc, !PT ;  /* 0x3ff000000b0d7812 */ /* 0x000fc800078efcff */
[----:B------:R-:W-:-:S13]  /*1460*/  ISETP.GE.U32.AND P3, PT, R13, 0x3ff6a09f, PT ;  /* 0x3ff6a09f0d00780c */ /* 0x000fda0003f66070 */
[----:B------:R-:W-:-:S04]  /*1470*/  @P3 VIADD R11, R13, 0xfff00000 ;  /* 0xfff000000d0b3836 */ /* 0x000fc80000000000 */
[----:B------:R-:W-:-:S06]  /*1480*/  @P3 IMAD.MOV.U32 R13, RZ, RZ, R11 ;  /* 0x000000ffff0d3224 */ /* 0x000fcc00078e000b */
[C---:B------:R-:W-:Y:S02]  /*1490*/  DADD R18, R12.reuse, 1 ;  /* 0x3ff000000c127429 */ /* 0x040fe40000000000 */
[----:B------:R-:W-:-:S04]  /*14a0*/  DADD R12, R12, -1 ;  /* 0xbff000000c0c7429 */ /* 0x000fc80000000000 */
[----:B------:R-:W0:Y:S02]  /*14b0*/  MUFU.RCP64H R11, R19 ;  /* 0x00000013000b7308 */ /* 0x000e240000001800 */
[----:B0-----:R-:W-:-:S08]  /*14c0*/  DFMA R16, -R18, R10, 1 ;  /* 0x3ff000001210742b */ /* 0x001fd0000000010a */
[----:B------:R-:W-:-:S08]  /*14d0*/  DFMA R16, R16, R16, R16 ;  /* 0x000000101010722b */ /* 0x000fd00000000010 */
[----:B------:R-:W-:-:S08]  /*14e0*/  DFMA R16, R10, R16, R10 ;  /* 0x000000100a10722b */ /* 0x000fd0000000000a */
[----:B------:R-:W-:-:S08]  /*14f0*/  DMUL R10, R12, R16 ;  /* 0x000000100c0a7228 */ /* 0x000fd00000000000 */
[----:B------:R-:W-:-:S08]  /*1500*/  DFMA R10, R12, R16, R10 ;  /* 0x000000100c0a722b */ /* 0x000fd0000000000a */
[----:B------:R-:W-:-:S08]  /*1510*/  DMUL R22, R10, R10 ;  /* 0x0000000a0a167228 */ /* 0x000fd00000000000 */
[----:B------:R-:W-:Y:S01]  /*1520*/  DFMA R14, R22, UR6, R14 ;  /* 0x00000006160e7c2b */ /* 0x000fe2000800000e */
[----:B------:R-:W-:Y:S01]  /*1530*/  UMOV UR6, 0x75488a3f ;  /* 0x75488a3f00067882 */ /* 0x000fe20000000000 */
[----:B------:R-:W-:-:S06]  /*1540*/  UMOV UR7, 0x3ef3b20a ;  /* 0x3ef3b20a00077882 */ /* 0x000fcc0000000000 */
[----:B------:R-:W-:Y:S01]  /*1550*/  DFMA R18, R22, R14, UR6 ;  /* 0x0000000616127e2b */ /* 0x000fe2000800000e */
[----:B------:R-:W-:Y:S01]  /*1560*/  UMOV UR6, 0xe4faecd5 ;  /* 0xe4faecd500067882 */ /* 0x000fe20000000000 */
[----:B------:R-:W-:Y:S01]  /*1570*/  UMOV UR7, 0x3f1745cd ;  /* 0x3f1745cd00077882 */ /* 0x000fe20000000000 */
[----:B------:R-:W-:-:S05]  /*1580*/  DADD R14, R12, -R10 ;  /* 0x000000000c0e7229 */ /* 0x000fca000000080a */
[----:B------:R-:W-:Y:S01]  /*1590*/  DFMA R18, R22, R18, UR6 ;  /* 0x0000000616127e2b */ /* 0x000fe20008000012 */
[----:B------:R-:W-:Y:S01]  /*15a0*/  UMOV UR6, 0x258a578b ;  /* 0x258a578b00067882 */ /* 0x000fe20000000000 */
[----:B------:R-:W-:Y:S01]  /*15b0*/  UMOV UR7, 0x3f3c71c7 ;  /* 0x3f3c71c700077882 */ /* 0x000fe20000000000 */
[----:B------:R-:W-:-:S05]  /*15c0*/  DADD R14, R14, R14 ;  /* 0x000000000e0e7229 */ /* 0x000fca000000000e */
[----:B------:R-:W-:Y:S01]  /*15d0*/  DFMA R18, R22, R18, UR6 ;  /* 0x0000000616127e2b */ /* 0x000fe20008000012 */
[----:B------:R-:W-:Y:S01]  /*15e0*/  UMOV UR6, 0x9242b910 ;  /* 0x9242b91000067882 */ /* 0x000fe20000000000 */
[----:B------:R-:W-:Y:S01]  /*15f0*/  UMOV UR7, 0x3f624924 ;  /* 0x3f62492400077882 */ /* 0x000fe20000000000 */
[----:B------:R-:W-:-:S05]  /*1600*/  DFMA R14, R12, -R10, R14 ;  /* 0x8000000a0c0e722b */ /* 0x000fca000000000e */
[----:B------:R-:W-:Y:S01]  /*1610*/  DFMA R18, R22, R18, UR6 ;  /* 0x0000000616127e2b */ /* 0x000fe20008000012 */
[----:B------:R-:W-:Y:S01]  /*1620*/  UMOV UR6, 0x99999dfb ;  /* 0x99999dfb00067882 */ /* 0x000fe20000000000 */
[----:B------:R-:W-:Y:S01]  /*1630*/  UMOV UR7, 0x3f899999 ;  /* 0x3f89999900077882 */ /* 0x000fe20000000000 */
[----:B------:R-:W-:-:S05]  /*1640*/  DMUL R14, R16, R14 ;  /* 0x0000000e100e7228 */ /* 0x000fca0000000000 */
[----:B------:R-:W-:Y:S01]  /*1650*/  DFMA R18, R22, R18, UR6 ;  /* 0x0000000616127e2b */ /* 0x000fe20008000012 */
[----:B------:R-:W-:Y:S01]  /*1660*/  UMOV UR6, 0x55555555 ;  /* 0x5555555500067882 */ /* 0x000fe20000000000 */
[----:B------:R-:W-:-:S03]  /*1670*/  UMOV UR7, 0x3fb55555 ;  /* 0x3fb5555500077882 */ /* 0x000fc60000000000 */
[----:B------:R-:W-:Y:S02]  /*1680*/  VIADD R21, R15, 0x100000 ;  /* 0x001000000f157836 */ /* 0x000fe40000000000 */
[----:B------:R-:W-:Y:S01]  /*1690*/  IMAD.MOV.U32 R20, RZ, RZ, R14 ;  /* 0x000000ffff147224 */ /* 0x000fe200078e000e */
[----:B------:R-:W-:-:S08]  /*16a0*/  DFMA R12, R22, R18, UR6 ;  /* 0x00000006160c7e2b */ /* 0x000fd00008000012 */
[----:B------:R-:W-:Y:S01]  /*16b0*/  DADD R16, -R12, UR6 ;  /* 0x000000060c107e29 */ /* 0x000fe20008000100 */
[----:B------:R-:W-:Y:S01]  /*16c0*/  UMOV UR6, 0xb9e7b0 ;  /* 0x00b9e7b000067882 */ /* 0x000fe20000000000 */
[----:B------:R-:W-:-:S06]  /*16d0*/  UMOV UR7, 0x3c46a4cb ;  /* 0x3c46a4cb00077882 */ /* 0x000fcc0000000000 */
[----:B------:R-:W-:Y:S02]  /*16e0*/  DFMA R16, R22, R18, R16 ;  /* 0x000000121610722b */ /* 0x000fe40000000010 */
[----:B------:R-:W-:-:S06]  /*16f0*/  DMUL R18, R10, R10 ;  /* 0x0000000a0a127228 */ /* 0x000fcc0000000000 */
[----:B------:R-:W-:Y:S01]  /*1700*/  DADD R16, R16, -UR6 ;  /* 0x8000000610107e29 */ /* 0x000fe20008000000 */
[----:B------:R-:W-:Y:S01]  /*1710*/  UMOV UR6, 0x80000000 ;  /* 0x8000000000067882 */ /* 0x000fe20000000000 */
[----:B------:R-:W-:Y:S01]  /*1720*/  DFMA R22, R10, R10, -R18 ;  /* 0x0000000a0a16722b */ /* 0x000fe20000000812 */
[----:B------:R-:W-:-:S07]  /*1730*/  UMOV UR7, 0x43300000 ;  /* 0x4330000000077882 */ /* 0x000fce0000000000 */
[C---:B------:R-:W-:Y:S02]  /*1740*/  DFMA R20, R10.reuse, R20, R22 ;  /* 0x000000140a14722b */ /* 0x040fe40000000016 */
[----:B------:R-:W-:-:S08]  /*1750*/  DMUL R22, R10, R18 ;  /* 0x000000120a167228 */ /* 0x000fd00000000000 */
[----:B------:R-:W-:-:S08]  /*1760*/  DFMA R24, R10, R18, -R22 ;  /* 0x000000120a18722b */ /* 0x000fd00000000816 */
[----:B------:R-:W-:Y:S02]  /*1770*/  DFMA R24, R14, R18, R24 ;  /* 0x000000120e18722b */ /* 0x000fe40000000018 */
[----:B------:R-:W-:-:S06]  /*1780*/  DADD R18, R12, R16 ;  /* 0x000000000c127229 */ /* 0x000fcc0000000010 */
[----:B------:R-:W-:Y:S02]  /*1790*/  DFMA R20, R10, R20, R24 ;  /* 0x000000140a14722b */ /* 0x000fe40000000018 */
[----:B------:R-:W-:-:S08]  /*17a0*/  DADD R24, R12, -R18 ;  /* 0x000000000c187229 */ /* 0x000fd00000000812 */
[----:B------:R-:W-:Y:S02]  /*17b0*/  DADD R24, R16, R24 ;  /* 0x0000000010187229 */ /* 0x000fe40000000018 */
[----:B------:R-:W-:-:S08]  /*17c0*/  DMUL R16, R18, R22 ;  /* 0x0000001612107228 */ /* 0x000fd00000000000 */
[----:B------:R-:W-:-:S08]  /*17d0*/  DFMA R12, R18, R22, -R16 ;  /* 0x00000016120c722b */ /* 0x000fd00000000810 */
[----:B------:R-:W-:-:S08]  /*17e0*/  DFMA R12, R18, R20, R12 ;  /* 0x00000014120c722b */ /* 0x000fd0000000000c */
[----:B------:R-:W-:-:S08]  /*17f0*/  DFMA R24, R24, R22, R12 ;  /* 0x000000161818722b */ /* 0x000fd0000000000c */
[----:B------:R-:W-:-:S08]  /*1800*/  DADD R18, R16, R24 ;  /* 0x0000000010127229 */ /* 0x000fd00000000018 */
[--C-:B------:R-:W-:Y:S02]  /*1810*/  DADD R12, R10, R18.reuse ;  /* 0x000000000a0c7229 */ /* 0x100fe40000000012 */
[----:B------:R-:W-:-:S06]  /*1820*/  DADD R16, R16, -R18 ;  /* 0x0000000010107229 */ /* 0x000fcc0000000812 */
[----:B------:R-:W-:Y:S02]  /*1830*/  DADD R10, R10, -R12 ;  /* 0x000000000a0a7229 */ /* 0x000fe4000000080c */
[----:B------:R-:W-:-:S06]  /*1840*/  DADD R16, R24, R16 ;  /* 0x0000000018107229 */ /* 0x000fcc0000000010 */
[----:B------:R-:W-:-:S08]  /*1850*/  DADD R10, R18, R10 ;  /* 0x00000000120a7229 */ /* 0x000fd0000000000a */
[----:B------:R-:W-:Y:S01]  /*1860*/  DADD R10, R16, R10 ;  /* 0x00000000100a7229 */ /* 0x000fe2000000000a */
[C---:B------:R-:W-:Y:S02]  /*1870*/  VIADD R16, R29.reuse, 0xfffffc01 ;  /* 0xfffffc011d107836 */ /* 0x040fe40000000000 */
[----:B------:R-:W-:Y:S02]  /*1880*/  @P3 VIADD R16, R29, 0xfffffc02 ;  /* 0xfffffc021d103836 */ /* 0x000fe40000000000 */
[----:B------:R-:W-:-:S03]  /*1890*/  IMAD.MOV.U32 R29, RZ, RZ, R27 ;  /* 0x000000ffff1d7224 */ /* 0x000fc600078e001b */
[----:B------:R-:W-:Y:S01]  /*18a0*/  DADD R18, R14, R10 ;  /* 0x000000000e127229 */ /* 0x000fe2000000000a */
[----:B------:R-:W-:Y:S01]  /*18b0*/  LOP3.LUT R10, R16, 0x80000000, RZ, 0x3c, !PT ;  /* 0x80000000100a7812 */ /* 0x000fe200078e3cff */
[----:B------:R-:W-:-:S06]  /*18c0*/  IMAD.MOV.U32 R11, RZ, RZ, 0x43300000 ;  /* 0x43300000ff0b7424 */ /* 0x000fcc00078e00ff */
[----:B------:R-:W-:Y:S02]  /*18d0*/  DADD R16, R12, R18 ;  /* 0x000000000c107229 */ /* 0x000fe40000000012 */
[----:B------:R-:W-:Y:S01]  /*18e0*/  DADD R10, R10, -UR6 ;  /* 0x800000060a0a7e29 */ /* 0x000fe20008000000 */
[----:B------:R-:W-:Y:S01]  /*18f0*/  UMOV UR6, 0xfefa39ef ;  /* 0xfefa39ef00067882 */ /* 0x000fe20000000000 */
[----:B------:R-:W-:-:S04]  /*1900*/  UMOV UR7, 0x3fe62e42 ;  /* 0x3fe62e4200077882 */ /* 0x000fc80000000000 */
[--C-:B------:R-:W-:Y:S02]  /*1910*/  DADD R20, R12, -R16.reuse ;  /* 0x000000000c147229 */ /* 0x100fe40000000810 */
[----:B------:R-:W-:-:S06]  /*1920*/  DFMA R14, R10, UR6, R16 ;  /* 0x000000060a0e7c2b */ /* 0x000fcc0008000010 */
[----:B------:R-:W-:Y:S02]  /*1930*/  DADD R20, R18, R20 ;  /* 0x0000000012147229 */ /* 0x000fe40000000014 */
[----:B------:R-:W-:-:S08]  /*1940*/  DFMA R12, R10, -UR6, R14 ;  /* 0x800000060a0c7c2b */ /* 0x000fd0000800000e */
[----:B------:R-:W-:-:S08]  /*1950*/  DADD R12, -R16, R12 ;  /* 0x00000000100c7229 */ /* 0x000fd0000000010c */
[----:B------:R-:W-:-:S08]  /*1960*/  DADD R12, R20, -R12 ;  /* 0x00000000140c7229 */ /* 0x000fd0000000080c */
[----:B------:R-:W-:Y:S01]  /*1970*/  DFMA R10, R10, UR8, R12 ;  /* 0x000000080a0a7c2b */ /* 0x000fe2000800000c */
[C---:B------:R-:W-:Y:S01]  /*1980*/  IMAD.SHL.U32 R12, R29.reuse, 0x2, RZ ;  /* 0x000000021d0c7824 */ /* 0x040fe200078e00ff */
[----:B------:R-:W-:-:S04]  /*1990*/  LOP3.LUT R13, R29, 0xff0fffff, RZ, 0xc0, !PT ;  /* 0xff0fffff1d0d7812 */ /* 0x000fc800078ec0ff */
[----:B------:R-:W-:Y:S02]  /*19a0*/  ISETP.GT.U32.AND P2, PT, R12, -0x2000001, PT ;  /* 0xfdffffff0c00780c */ /* 0x000fe40003f44070 */
[----:B------:R-:W-:Y:S01]  /*19b0*/  DADD R16, R14, R10 ;  /* 0x000000000e107229 */ /* 0x000fe2000000000a */
[----:B------:R-:W-:Y:S01]  /*19c0*/  IMAD.MOV.U32 R12, RZ, RZ, R28 ;  /* 0x000000ffff0c7224 */ /* 0x000fe200078e001c */
[----:B------:R-:W-:-:S06]  /*19d0*/  SEL R13, R13, R29, P2 ;  /* 0x0000001d0d0d7207 */ /* 0x000fcc0001000000 */
[----:B------:R-:W-:Y:S02]  /*19e0*/  DADD R14, R14, -R16 ;  /* 0x000000000e0e7229 */ /* 0x000fe40000000810 */
[----:B------:R-:W-:-:S06]  /*19f0*/  DMUL R20, R16, R12 ;  /* 0x0000000c10147228 */ /* 0x000fcc0000000000 */
[----:B------:R-:W-:Y:S02]  /*1a00*/  DADD R14, R10, R14 ;  /* 0x000000000a0e7229 */ /* 0x000fe4000000000e */
[----:B------:R-:W-:Y:S01]  /*1a10*/  DFMA R16, R16, R12, -R20 ;  /* 0x0000000c1010722b */ /* 0x000fe20000000814 */
[----:B------:R-:W-:Y:S02]  /*1a20*/  IMAD.MOV.U32 R10, RZ, RZ, 0x652b82fe ;  /* 0x652b82feff0a7424 */ /* 0x000fe400078e00ff */
[----:B------:R-:W-:-:S05]  /*1a30*/  IMAD.MOV.U32 R11, RZ, RZ, 0x3ff71547 ;  /* 0x3ff71547ff0b7424 */ /* 0x000fca00078e00ff */
[----:B------:R-:W-:-:S08]  /*1a40*/  DFMA R14, R14, R12, R16 ;  /* 0x0000000c0e0e722b */ /* 0x000fd00000000010 */
[----:B------:R-:W-:-:S08]  /*1a50*/  DADD R12, R20, R14 ;  /* 0x00000000140c7229 */ /* 0x000fd0000000000e */
[----:B------:R-:W-:Y:S02]  /*1a60*/  DFMA R10, R12, R10, 6.75539944105574400000e+15 ;  /* 0x433800000c0a742b */ /* 0x000fe4000000000a */
[----:B------:R-:W-:-:S06]  /*1a70*/  FSETP.GEU.AND P2, PT, |R13|, 4.1917929649353027344, PT ;  /* 0x4086232b0d00780b */ /* 0x000fcc0003f4e200 */
[----:B------:R-:W-:-:S08]  /*1a80*/  DADD R18, R10, -6.75539944105574400000e+15 ;  /* 0xc33800000a127429 */ /* 0x000fd00000000000 */
[----:B------:R-:W-:Y:S01]  /*1a90*/  DFMA R16, R18, -UR6, R12 ;  /* 0x8000000612107c2b */ /* 0x000fe2000800000c */
[----:B------:R-:W-:Y:S01]  /*1aa0*/  UMOV UR6, 0x3b39803f ;  /* 0x3b39803f00067882 */ /* 0x000fe20000000000 */
[----:B------:R-:W-:-:S06]  /*1ab0*/  UMOV UR7, 0x3c7abc9e ;  /* 0x3c7abc9e00077882 */ /* 0x000fcc0000000000 */
[----:B------:R-:W-:Y:S01]  /*1ac0*/  DFMA R16, R18, -UR6, R16 ;  /* 0x8000000612107c2b */ /* 0x000fe20008000010 */
[----:B------:R-:W-:Y:S01]  /*1ad0*/  UMOV UR6, 0x69ce2bdf ;  /* 0x69ce2bdf00067882 */ /* 0x000fe20000000000 */
[----:B------:R-:W-:Y:S01]  /*1ae0*/  IMAD.MOV.U32 R18, RZ, RZ, -0x35dec16 ;  /* 0xfca213eaff127424 */ /* 0x000fe200078e00ff */
[----:B------:R-:W-:Y:S01]  /*1af0*/  UMOV UR7, 0x3e5ade15 ;  /* 0x3e5ade1500077882 */ /* 0x000fe20000000000 */
[----:B------:R-:W-:-:S06]  /*1b00*/  IMAD.MOV.U32 R19, RZ, RZ, 0x3e928af3 ;  /* 0x3e928af3ff137424 */ /* 0x000fcc00078e00ff */
[----:B------:R-:W-:Y:S01]  /*1b10*/  DFMA R18, R16, UR6, R18 ;  /* 0x0000000610127c2b */ /* 0x000fe20008000012 */
[----:B------:R-:W-:Y:S01]  /*1b20*/  UMOV UR6, 0x62401315 ;  /* 0x6240131500067882 */ /* 0x000fe20000000000 */
[----:B------:R-:W-:-:S06]  /*1b30*/  UMOV UR7, 0x3ec71dee ;  /* 0x3ec71dee00077882 */ /* 0x000fcc0000000000 */
[----:B------:R-:W-:Y:S01]  /*1b40*/  DFMA R18, R16, R18, UR6 ;  /* 0x0000000610127e2b */ /* 0x000fe20008000012 */
        /* <DEDUP_REMOVED lines=20> */
[----:B------:R-:W-:-:S08]  /*1c90*/  DFMA R18, R16, R18, UR6 ;  /* 0x0000000610127e2b */ /* 0x000fd00008000012 */
[----:B------:R-:W-:-:S08]  /*1ca0*/  DFMA R18, R16, R18, 1 ;  /* 0x3ff000001012742b */ /* 0x000fd00000000012 */
[----:B------:R-:W-:Y:S02]  /*1cb0*/  DFMA R18, R16, R18, 1 ;  /* 0x3ff000001012742b */ /* 0x000fe40000000012 */
[----:B------:R-:W-:-:S08]  /*1cc0*/  DADD R16, R20, -R12 ;  /* 0x0000000014107229 */ /* 0x000fd0000000080c */
[----:B------:R-:W-:Y:S01]  /*1cd0*/  DADD R16, R14, R16 ;  /* 0x000000000e107229 */ /* 0x000fe20000000010 */
[----:B------:R-:W-:Y:S02]  /*1ce0*/  IMAD R15, R10, 0x100000, R19 ;  /* 0x001000000a0f7824 */ /* 0x000fe400078e0213 */
[----:B------:R-:W-:Y:S01]  /*1cf0*/  IMAD.MOV.U32 R14, RZ, RZ, R18 ;  /* 0x000000ffff0e7224 */ /* 0x000fe200078e0012 */
[----:B------:R-:W-:Y:S07]  /*1d00*/  @!P2 BRA `(.L_x_22) ;  /* 0x000000000030a947 */ /* 0x000fee0003800000 */
[----:B------:R-:W-:Y:S01]  /*1d10*/  FSETP.GEU.AND P3, PT, |R13|, 4.2275390625, PT ;  /* 0x408748000d00780b */ /* 0x000fe20003f6e200 */
[C---:B------:R-:W-:Y:S02]  /*1d20*/  DADD R14, R12.reuse, +INF ;  /* 0x7ff000000c0e7429 */ /* 0x040fe40000000000 */
[----:B------:R-:W-:-:S08]  /*1d30*/  DSETP.GEU.AND P2, PT, R12, RZ, PT ;  /* 0x000000ff0c00722a */ /* 0x000fd00003f4e000 */
[----:B------:R-:W-:Y:S02]  /*1d40*/  FSEL R14, R14, RZ, P2 ;  /* 0x000000ff0e0e7208 */ /* 0x000fe40001000000 */
[----:B------:R-:W-:Y:S02]  /*1d50*/  @!P3 LEA.HI R11, R10, R10, RZ, 0x1 ;  /* 0x0000000a0a0bb211 */ /* 0x000fe400078f08ff */
[----:B------:R-:W-:Y:S02]  /*1d60*/  FSEL R15, R15, RZ, P2 ;  /* 0x000000ff0f0f7208 */ /* 0x000fe40001000000 */
[----:B------:R-:W-:-:S05]  /*1d70*/  @!P3 SHF.R.S32.HI R11, RZ, 0x1, R11 ;  /* 0x00000001ff0bb819 */ /* 0x000fca000001140b */
[----:B------:R-:W-:Y:S02]  /*1d80*/  @!P3 IMAD.IADD R10, R10, 0x1, -R11 ;  /* 0x000000010a0ab824 */ /* 0x000fe400078e0a0b */
[----:B------:R-:W-:-:S03]  /*1d90*/  @!P3 IMAD R19, R11, 0x100000, R19 ;  /* 0x001000000b13b824 */ /* 0x000fc600078e0213 */
[----:B------:R-:W-:Y:S01]  /*1da0*/  @!P3 LEA R11, R10, 0x3ff00000, 0x14 ;  /* 0x3ff000000a0bb811 */ /* 0x000fe200078ea0ff */
[----:B------:R-:W-:-:S06]  /*1db0*/  @!P3 IMAD.MOV.U32 R10, RZ, RZ, RZ ;  /* 0x000000ffff0ab224 */ /* 0x000fcc00078e00ff */
[----:B------:R-:W-:-:S11]  /*1dc0*/  @!P3 DMUL R14, R18, R10 ;  /* 0x0000000a120eb228 */ /* 0x000fd60000000000 */
.L_x_22:
[----:B------:R-:W-:Y:S01]  /*1dd0*/  DFMA R16, R16, R14, R14 ;  /* 0x0000000e1010722b */ /* 0x000fe2000000000e */
[----:B------:R-:W-:Y:S01]  /*1de0*/  IMAD.MOV.U32 R10, RZ, RZ, R0 ;  /* 0x000000ffff0a7224 */ /* 0x000fe200078e0000 */
[----:B------:R-:W-:Y:S01]  /*1df0*/  DSETP.NEU.AND P2, PT, |R14|, +INF , PT ;  /* 0x7ff000000e00742a */ /* 0x000fe20003f4d200 */
[----:B------:R-:W-:-:S07]  /*1e00*/  IMAD.MOV.U32 R11, RZ, RZ, 0x0 ;  /* 0x00000000ff0b7424 */ /* 0x000fce00078e00ff */
[----:B------:R-:W-:Y:S02]  /*1e10*/  FSEL R12, R14, R16, !P2 ;  /* 0x000000100e0c7208 */ /* 0x000fe40005000000 */
[----:B------:R-:W-:Y:S01]  /*1e20*/  FSEL R13, R15, R17, !P2 ;  /* 0x000000110f0d7208 */ /* 0x000fe20005000000 */
[----:B------:R-:W-:Y:S06]  /*1e30*/  RET.REL.NODEC R10 `(_Z17update_row_kernelPdiiid) ;  /* 0xffffffe00a707950 */ /* 0x000fec0003c3ffff */
.L_x_23:
[----:B------:R-:W-:-:S00]  /*1e40*/  BRA `(.L_x_23) ;  /* 0xfffffffc00fc7947 */ /* 0x000fc0000383ffff */
[----:B------:R-:W-:-:S00]  /*1e50*/  NOP ;  /* 0x0000000000007918 */ /* 0x000fc00000000000 */
        /* <DEDUP_REMOVED lines=10> */
.L_x_25:


//--------------------- .nv.shared.reserved.0     --------------------------
	.section	.nv.shared.reserved.0,"aw",@nobits
	.weak		__nv_reservedSMEM_offset_0_alias
	.size		__nv_reservedSMEM_offset_0_alias, 0, 64
	.other		__nv_reservedSMEM_offset_0_alias,@"STO_CUDA_RESERVED_SHARED STV_DEFAULT"
__nv_reservedSMEM_offset_0_alias:
	.zero		0
	.zero		64


//--------------------- .nv.constant0._Z17update_row_kernelPdiiid --------------------------
	.section	.nv.constant0._Z17update_row_kernelPdiiid,"a",@progbits
	.sectionflags	@""
	.align	4
.nv.constant0._Z17update_row_kernelPdiiid:
	.zero		928


//--------------------- SYMBOLS --------------------------

	.type		.nv.reservedSmem.offset0,@object
	.size		.nv.reservedSmem.offset0,0x4
